//
// Generated by NVIDIA NVVM Compiler
//
// Compiler Build ID: CL-36424714
// Cuda compilation tools, release 13.0, V13.0.88
// Based on NVVM 20.0.0
//

.version 9.0
.target sm_100
.address_size 64

	// .globl	_Z10_add_32_11iPfS_S_
.func  (.param .b64 func_retval0) __internal_accurate_pow
(
	.param .b64 __internal_accurate_pow_param_0,
	.param .b64 __internal_accurate_pow_param_1
)
;

.visible .entry _Z10_add_32_11iPfS_S_(
	.param .u32 _Z10_add_32_11iPfS_S__param_0,
	.param .u64 .ptr .align 1 _Z10_add_32_11iPfS_S__param_1,
	.param .u64 .ptr .align 1 _Z10_add_32_11iPfS_S__param_2,
	.param .u64 .ptr .align 1 _Z10_add_32_11iPfS_S__param_3
)
{
	.reg .pred 	%p<3>;
	.reg .b32 	%r<11>;
	.reg .b32 	%f<4>;
	.reg .b64 	%rd<11>;

	ld.param.u32 	%r6, [_Z10_add_32_11iPfS_S__param_0];
	ld.param.u64 	%rd4, [_Z10_add_32_11iPfS_S__param_1];
	ld.param.u64 	%rd5, [_Z10_add_32_11iPfS_S__param_2];
	ld.param.u64 	%rd6, [_Z10_add_32_11iPfS_S__param_3];
	mov.u32 	%r7, %tid.x;
	mov.u32 	%r8, %ctaid.x;
	mov.u32 	%r1, %ntid.x;
	mad.lo.s32 	%r10, %r8, %r1, %r7;
	setp.ge.s32 	%p1, %r10, %r6;
	@%p1 bra 	$L__BB0_3;
	mov.u32 	%r9, %nctaid.x;
	mul.lo.s32 	%r3, %r1, %r9;
	cvta.to.global.u64 	%rd1, %rd4;
	cvta.to.global.u64 	%rd2, %rd5;
	cvta.to.global.u64 	%rd3, %rd6;
$L__BB0_2:
	mul.wide.s32 	%rd7, %r10, 4;
	add.s64 	%rd8, %rd1, %rd7;
	ld.global.f32 	%f1, [%rd8];
	add.s64 	%rd9, %rd2, %rd7;
	ld.global.f32 	%f2, [%rd9];
	add.f32 	%f3, %f1, %f2;
	add.s64 	%rd10, %rd3, %rd7;
	st.global.f32 	[%rd10], %f3;
	add.s32 	%r10, %r10, %r3;
	setp.lt.s32 	%p2, %r10, %r6;
	@%p2 bra 	$L__BB0_2;
$L__BB0_3:
	ret;

}
	// .globl	_Z10_add_64_11iPdS_S_
.visible .entry _Z10_add_64_11iPdS_S_(
	.param .u32 _Z10_add_64_11iPdS_S__param_0,
	.param .u64 .ptr .align 1 _Z10_add_64_11iPdS_S__param_1,
	.param .u64 .ptr .align 1 _Z10_add_64_11iPdS_S__param_2,
	.param .u64 .ptr .align 1 _Z10_add_64_11iPdS_S__param_3
)
{
	.reg .pred 	%p<3>;
	.reg .b32 	%r<11>;
	.reg .b64 	%rd<11>;
	.reg .b64 	%fd<4>;

	ld.param.u32 	%r6, [_Z10_add_64_11iPdS_S__param_0];
	ld.param.u64 	%rd4, [_Z10_add_64_11iPdS_S__param_1];
	ld.param.u64 	%rd5, [_Z10_add_64_11iPdS_S__param_2];
	ld.param.u64 	%rd6, [_Z10_add_64_11iPdS_S__param_3];
	mov.u32 	%r7, %tid.x;
	mov.u32 	%r8, %ctaid.x;
	mov.u32 	%r1, %ntid.x;
	mad.lo.s32 	%r10, %r8, %r1, %r7;
	setp.ge.s32 	%p1, %r10, %r6;
	@%p1 bra 	$L__BB1_3;
	mov.u32 	%r9, %nctaid.x;
	mul.lo.s32 	%r3, %r1, %r9;
	cvta.to.global.u64 	%rd1, %rd4;
	cvta.to.global.u64 	%rd2, %rd5;
	cvta.to.global.u64 	%rd3, %rd6;
$L__BB1_2:
	mul.wide.s32 	%rd7, %r10, 8;
	add.s64 	%rd8, %rd1, %rd7;
	ld.global.f64 	%fd1, [%rd8];
	add.s64 	%rd9, %rd2, %rd7;
	ld.global.f64 	%fd2, [%rd9];
	add.f64 	%fd3, %fd1, %fd2;
	add.s64 	%rd10, %rd3, %rd7;
	st.global.f64 	[%rd10], %fd3;
	add.s32 	%r10, %r10, %r3;
	setp.lt.s32 	%p2, %r10, %r6;
	@%p2 bra 	$L__BB1_2;
$L__BB1_3:
	ret;

}
	// .globl	_Z10_sub_32_11iPfS_S_
.visible .entry _Z10_sub_32_11iPfS_S_(
	.param .u32 _Z10_sub_32_11iPfS_S__param_0,
	.param .u64 .ptr .align 1 _Z10_sub_32_11iPfS_S__param_1,
	.param .u64 .ptr .align 1 _Z10_sub_32_11iPfS_S__param_2,
	.param .u64 .ptr .align 1 _Z10_sub_32_11iPfS_S__param_3
)
{
	.reg .pred 	%p<3>;
	.reg .b32 	%r<11>;
	.reg .b32 	%f<4>;
	.reg .b64 	%rd<11>;

	ld.param.u32 	%r6, [_Z10_sub_32_11iPfS_S__param_0];
	ld.param.u64 	%rd4, [_Z10_sub_32_11iPfS_S__param_1];
	ld.param.u64 	%rd5, [_Z10_sub_32_11iPfS_S__param_2];
	ld.param.u64 	%rd6, [_Z10_sub_32_11iPfS_S__param_3];
	mov.u32 	%r7, %tid.x;
	mov.u32 	%r8, %ctaid.x;
	mov.u32 	%r1, %ntid.x;
	mad.lo.s32 	%r10, %r8, %r1, %r7;
	setp.ge.s32 	%p1, %r10, %r6;
	@%p1 bra 	$L__BB2_3;
	mov.u32 	%r9, %nctaid.x;
	mul.lo.s32 	%r3, %r1, %r9;
	cvta.to.global.u64 	%rd1, %rd4;
	cvta.to.global.u64 	%rd2, %rd5;
	cvta.to.global.u64 	%rd3, %rd6;
$L__BB2_2:
	mul.wide.s32 	%rd7, %r10, 4;
	add.s64 	%rd8, %rd1, %rd7;
	ld.global.f32 	%f1, [%rd8];
	add.s64 	%rd9, %rd2, %rd7;
	ld.global.f32 	%f2, [%rd9];
	sub.f32 	%f3, %f1, %f2;
	add.s64 	%rd10, %rd3, %rd7;
	st.global.f32 	[%rd10], %f3;
	add.s32 	%r10, %r10, %r3;
	setp.lt.s32 	%p2, %r10, %r6;
	@%p2 bra 	$L__BB2_2;
$L__BB2_3:
	ret;

}
	// .globl	_Z10_sub_64_11iPdS_S_
.visible .entry _Z10_sub_64_11iPdS_S_(
	.param .u32 _Z10_sub_64_11iPdS_S__param_0,
	.param .u64 .ptr .align 1 _Z10_sub_64_11iPdS_S__param_1,
	.param .u64 .ptr .align 1 _Z10_sub_64_11iPdS_S__param_2,
	.param .u64 .ptr .align 1 _Z10_sub_64_11iPdS_S__param_3
)
{
	.reg .pred 	%p<3>;
	.reg .b32 	%r<11>;
	.reg .b64 	%rd<11>;
	.reg .b64 	%fd<4>;

	ld.param.u32 	%r6, [_Z10_sub_64_11iPdS_S__param_0];
	ld.param.u64 	%rd4, [_Z10_sub_64_11iPdS_S__param_1];
	ld.param.u64 	%rd5, [_Z10_sub_64_11iPdS_S__param_2];
	ld.param.u64 	%rd6, [_Z10_sub_64_11iPdS_S__param_3];
	mov.u32 	%r7, %tid.x;
	mov.u32 	%r8, %ctaid.x;
	mov.u32 	%r1, %ntid.x;
	mad.lo.s32 	%r10, %r8, %r1, %r7;
	setp.ge.s32 	%p1, %r10, %r6;
	@%p1 bra 	$L__BB3_3;
	mov.u32 	%r9, %nctaid.x;
	mul.lo.s32 	%r3, %r1, %r9;
	cvta.to.global.u64 	%rd1, %rd4;
	cvta.to.global.u64 	%rd2, %rd5;
	cvta.to.global.u64 	%rd3, %rd6;
$L__BB3_2:
	mul.wide.s32 	%rd7, %r10, 8;
	add.s64 	%rd8, %rd1, %rd7;
	ld.global.f64 	%fd1, [%rd8];
	add.s64 	%rd9, %rd2, %rd7;
	ld.global.f64 	%fd2, [%rd9];
	sub.f64 	%fd3, %fd1, %fd2;
	add.s64 	%rd10, %rd3, %rd7;
	st.global.f64 	[%rd10], %fd3;
	add.s32 	%r10, %r10, %r3;
	setp.lt.s32 	%p2, %r10, %r6;
	@%p2 bra 	$L__BB3_2;
$L__BB3_3:
	ret;

}
	// .globl	_Z10_mul_32_11iPfS_S_
.visible .entry _Z10_mul_32_11iPfS_S_(
	.param .u32 _Z10_mul_32_11iPfS_S__param_0,
	.param .u64 .ptr .align 1 _Z10_mul_32_11iPfS_S__param_1,
	.param .u64 .ptr .align 1 _Z10_mul_32_11iPfS_S__param_2,
	.param .u64 .ptr .align 1 _Z10_mul_32_11iPfS_S__param_3
)
{
	.reg .pred 	%p<3>;
	.reg .b32 	%r<11>;
	.reg .b32 	%f<4>;
	.reg .b64 	%rd<11>;

	ld.param.u32 	%r6, [_Z10_mul_32_11iPfS_S__param_0];
	ld.param.u64 	%rd4, [_Z10_mul_32_11iPfS_S__param_1];
	ld.param.u64 	%rd5, [_Z10_mul_32_11iPfS_S__param_2];
	ld.param.u64 	%rd6, [_Z10_mul_32_11iPfS_S__param_3];
	mov.u32 	%r7, %tid.x;
	mov.u32 	%r8, %ctaid.x;
	mov.u32 	%r1, %ntid.x;
	mad.lo.s32 	%r10, %r8, %r1, %r7;
	setp.ge.s32 	%p1, %r10, %r6;
	@%p1 bra 	$L__BB4_3;
	mov.u32 	%r9, %nctaid.x;
	mul.lo.s32 	%r3, %r1, %r9;
	cvta.to.global.u64 	%rd1, %rd4;
	cvta.to.global.u64 	%rd2, %rd5;
	cvta.to.global.u64 	%rd3, %rd6;
$L__BB4_2:
	mul.wide.s32 	%rd7, %r10, 4;
	add.s64 	%rd8, %rd1, %rd7;
	ld.global.f32 	%f1, [%rd8];
	add.s64 	%rd9, %rd2, %rd7;
	ld.global.f32 	%f2, [%rd9];
	mul.f32 	%f3, %f1, %f2;
	add.s64 	%rd10, %rd3, %rd7;
	st.global.f32 	[%rd10], %f3;
	add.s32 	%r10, %r10, %r3;
	setp.lt.s32 	%p2, %r10, %r6;
	@%p2 bra 	$L__BB4_2;
$L__BB4_3:
	ret;

}
	// .globl	_Z10_mul_64_11iPdS_S_
.visible .entry _Z10_mul_64_11iPdS_S_(
	.param .u32 _Z10_mul_64_11iPdS_S__param_0,
	.param .u64 .ptr .align 1 _Z10_mul_64_11iPdS_S__param_1,
	.param .u64 .ptr .align 1 _Z10_mul_64_11iPdS_S__param_2,
	.param .u64 .ptr .align 1 _Z10_mul_64_11iPdS_S__param_3
)
{
	.reg .pred 	%p<3>;
	.reg .b32 	%r<11>;
	.reg .b64 	%rd<11>;
	.reg .b64 	%fd<4>;

	ld.param.u32 	%r6, [_Z10_mul_64_11iPdS_S__param_0];
	ld.param.u64 	%rd4, [_Z10_mul_64_11iPdS_S__param_1];
	ld.param.u64 	%rd5, [_Z10_mul_64_11iPdS_S__param_2];
	ld.param.u64 	%rd6, [_Z10_mul_64_11iPdS_S__param_3];
	mov.u32 	%r7, %tid.x;
	mov.u32 	%r8, %ctaid.x;
	mov.u32 	%r1, %ntid.x;
	mad.lo.s32 	%r10, %r8, %r1, %r7;
	setp.ge.s32 	%p1, %r10, %r6;
	@%p1 bra 	$L__BB5_3;
	mov.u32 	%r9, %nctaid.x;
	mul.lo.s32 	%r3, %r1, %r9;
	cvta.to.global.u64 	%rd1, %rd4;
	cvta.to.global.u64 	%rd2, %rd5;
	cvta.to.global.u64 	%rd3, %rd6;
$L__BB5_2:
	mul.wide.s32 	%rd7, %r10, 8;
	add.s64 	%rd8, %rd1, %rd7;
	ld.global.f64 	%fd1, [%rd8];
	add.s64 	%rd9, %rd2, %rd7;
	ld.global.f64 	%fd2, [%rd9];
	mul.f64 	%fd3, %fd1, %fd2;
	add.s64 	%rd10, %rd3, %rd7;
	st.global.f64 	[%rd10], %fd3;
	add.s32 	%r10, %r10, %r3;
	setp.lt.s32 	%p2, %r10, %r6;
	@%p2 bra 	$L__BB5_2;
$L__BB5_3:
	ret;

}
	// .globl	_Z10_div_32_11iPfS_S_
.visible .entry _Z10_div_32_11iPfS_S_(
	.param .u32 _Z10_div_32_11iPfS_S__param_0,
	.param .u64 .ptr .align 1 _Z10_div_32_11iPfS_S__param_1,
	.param .u64 .ptr .align 1 _Z10_div_32_11iPfS_S__param_2,
	.param .u64 .ptr .align 1 _Z10_div_32_11iPfS_S__param_3
)
{
	.reg .pred 	%p<3>;
	.reg .b32 	%r<11>;
	.reg .b32 	%f<4>;
	.reg .b64 	%rd<11>;

	ld.param.u32 	%r6, [_Z10_div_32_11iPfS_S__param_0];
	ld.param.u64 	%rd4, [_Z10_div_32_11iPfS_S__param_1];
	ld.param.u64 	%rd5, [_Z10_div_32_11iPfS_S__param_2];
	ld.param.u64 	%rd6, [_Z10_div_32_11iPfS_S__param_3];
	mov.u32 	%r7, %tid.x;
	mov.u32 	%r8, %ctaid.x;
	mov.u32 	%r1, %ntid.x;
	mad.lo.s32 	%r10, %r8, %r1, %r7;
	setp.ge.s32 	%p1, %r10, %r6;
	@%p1 bra 	$L__BB6_3;
	mov.u32 	%r9, %nctaid.x;
	mul.lo.s32 	%r3, %r1, %r9;
	cvta.to.global.u64 	%rd1, %rd4;
	cvta.to.global.u64 	%rd2, %rd5;
	cvta.to.global.u64 	%rd3, %rd6;
$L__BB6_2:
	mul.wide.s32 	%rd7, %r10, 4;
	add.s64 	%rd8, %rd1, %rd7;
	ld.global.f32 	%f1, [%rd8];
	add.s64 	%rd9, %rd2, %rd7;
	ld.global.f32 	%f2, [%rd9];
	div.rn.f32 	%f3, %f1, %f2;
	add.s64 	%rd10, %rd3, %rd7;
	st.global.f32 	[%rd10], %f3;
	add.s32 	%r10, %r10, %r3;
	setp.lt.s32 	%p2, %r10, %r6;
	@%p2 bra 	$L__BB6_2;
$L__BB6_3:
	ret;

}
	// .globl	_Z10_div_64_11iPdS_S_
.visible .entry _Z10_div_64_11iPdS_S_(
	.param .u32 _Z10_div_64_11iPdS_S__param_0,
	.param .u64 .ptr .align 1 _Z10_div_64_11iPdS_S__param_1,
	.param .u64 .ptr .align 1 _Z10_div_64_11iPdS_S__param_2,
	.param .u64 .ptr .align 1 _Z10_div_64_11iPdS_S__param_3
)
{
	.reg .pred 	%p<3>;
	.reg .b32 	%r<11>;
	.reg .b64 	%rd<11>;
	.reg .b64 	%fd<4>;

	ld.param.u32 	%r6, [_Z10_div_64_11iPdS_S__param_0];
	ld.param.u64 	%rd4, [_Z10_div_64_11iPdS_S__param_1];
	ld.param.u64 	%rd5, [_Z10_div_64_11iPdS_S__param_2];
	ld.param.u64 	%rd6, [_Z10_div_64_11iPdS_S__param_3];
	mov.u32 	%r7, %tid.x;
	mov.u32 	%r8, %ctaid.x;
	mov.u32 	%r1, %ntid.x;
	mad.lo.s32 	%r10, %r8, %r1, %r7;
	setp.ge.s32 	%p1, %r10, %r6;
	@%p1 bra 	$L__BB7_3;
	mov.u32 	%r9, %nctaid.x;
	mul.lo.s32 	%r3, %r1, %r9;
	cvta.to.global.u64 	%rd1, %rd4;
	cvta.to.global.u64 	%rd2, %rd5;
	cvta.to.global.u64 	%rd3, %rd6;
$L__BB7_2:
	mul.wide.s32 	%rd7, %r10, 8;
	add.s64 	%rd8, %rd1, %rd7;
	ld.global.f64 	%fd1, [%rd8];
	add.s64 	%rd9, %rd2, %rd7;
	ld.global.f64 	%fd2, [%rd9];
	div.rn.f64 	%fd3, %fd1, %fd2;
	add.s64 	%rd10, %rd3, %rd7;
	st.global.f64 	[%rd10], %fd3;
	add.s32 	%r10, %r10, %r3;
	setp.lt.s32 	%p2, %r10, %r6;
	@%p2 bra 	$L__BB7_2;
$L__BB7_3:
	ret;

}
	// .globl	_Z10_pow_32_11iPfS_S_
.visible .entry _Z10_pow_32_11iPfS_S_(
	.param .u32 _Z10_pow_32_11iPfS_S__param_0,
	.param .u64 .ptr .align 1 _Z10_pow_32_11iPfS_S__param_1,
	.param .u64 .ptr .align 1 _Z10_pow_32_11iPfS_S__param_2,
	.param .u64 .ptr .align 1 _Z10_pow_32_11iPfS_S__param_3
)
{
	.reg .pred 	%p<24>;
	.reg .b32 	%r<25>;
	.reg .b32 	%f<77>;
	.reg .b64 	%rd<12>;

	ld.param.u32 	%r6, [_Z10_pow_32_11iPfS_S__param_0];
	ld.param.u64 	%rd4, [_Z10_pow_32_11iPfS_S__param_1];
	ld.param.u64 	%rd5, [_Z10_pow_32_11iPfS_S__param_2];
	ld.param.u64 	%rd6, [_Z10_pow_32_11iPfS_S__param_3];
	mov.u32 	%r7, %tid.x;
	mov.u32 	%r8, %ctaid.x;
	mov.u32 	%r1, %ntid.x;
	mad.lo.s32 	%r24, %r8, %r1, %r7;
	setp.ge.s32 	%p1, %r24, %r6;
	@%p1 bra 	$L__BB8_11;
	mov.u32 	%r9, %nctaid.x;
	mul.lo.s32 	%r3, %r1, %r9;
	cvta.to.global.u64 	%rd1, %rd4;
	cvta.to.global.u64 	%rd2, %rd5;
	cvta.to.global.u64 	%rd3, %rd6;
$L__BB8_2:
	mul.wide.s32 	%rd7, %r24, 4;
	add.s64 	%rd8, %rd1, %rd7;
	ld.global.f32 	%f1, [%rd8];
	add.s64 	%rd9, %rd2, %rd7;
	ld.global.f32 	%f12, [%rd9];
	mul.f32 	%f13, %f12, 0f3F000000;
	cvt.rzi.f32.f32 	%f14, %f13;
	add.f32 	%f15, %f14, %f14;
	sub.f32 	%f16, %f12, %f15;
	abs.f32 	%f3, %f16;
	abs.f32 	%f4, %f1;
	setp.lt.f32 	%p2, %f4, 0f00800000;
	mul.f32 	%f17, %f4, 0f4B800000;
	selp.f32 	%f18, %f17, %f4, %p2;
	selp.f32 	%f19, 0fC1C00000, 0f00000000, %p2;
	mov.b32 	%r10, %f18;
	add.s32 	%r11, %r10, -1060439283;
	and.b32  	%r12, %r11, -8388608;
	sub.s32 	%r13, %r10, %r12;
	mov.b32 	%f20, %r13;
	cvt.rn.f32.s32 	%f21, %r12;
	fma.rn.f32 	%f22, %f21, 0f34000000, %f19;
	add.f32 	%f23, %f20, 0fBF800000;
	add.f32 	%f24, %f20, 0f3F800000;
	rcp.approx.ftz.f32 	%f25, %f24;
	add.f32 	%f26, %f23, %f23;
	mul.f32 	%f27, %f26, %f25;
	mul.f32 	%f28, %f27, %f27;
	sub.f32 	%f29, %f23, %f27;
	add.f32 	%f30, %f29, %f29;
	neg.f32 	%f31, %f27;
	fma.rn.f32 	%f32, %f31, %f23, %f30;
	mul.rn.f32 	%f33, %f25, %f32;
	fma.rn.f32 	%f34, %f28, 0f3A2C32E4, 0f3B52E7DB;
	fma.rn.f32 	%f35, %f34, %f28, 0f3C93BB73;
	fma.rn.f32 	%f36, %f35, %f28, 0f3DF6384F;
	mul.rn.f32 	%f37, %f36, %f28;
	fma.rn.f32 	%f38, %f27, 0f3FB8AA3B, %f22;
	sub.f32 	%f39, %f22, %f38;
	fma.rn.f32 	%f40, %f27, 0f3FB8AA3B, %f39;
	fma.rn.f32 	%f41, %f33, 0f3FB8AA3B, %f40;
	fma.rn.f32 	%f42, %f27, 0f32A55E34, %f41;
	mul.f32 	%f43, %f37, 0f40400000;
	fma.rn.f32 	%f44, %f43, %f33, %f42;
	fma.rn.f32 	%f45, %f37, %f27, %f44;
	add.rn.f32 	%f46, %f38, %f45;
	neg.f32 	%f47, %f38;
	add.rn.f32 	%f48, %f46, %f47;
	neg.f32 	%f49, %f48;
	add.rn.f32 	%f50, %f45, %f49;
	mul.rn.f32 	%f51, %f46, %f12;
	neg.f32 	%f52, %f51;
	fma.rn.f32 	%f53, %f46, %f12, %f52;
	fma.rn.f32 	%f54, %f50, %f12, %f53;
	cvt.rni.f32.f32 	%f55, %f51;
	sub.f32 	%f56, %f51, %f55;
	add.f32 	%f57, %f56, %f54;
	fma.rn.f32 	%f58, %f57, 0f391FCB8E, 0f3AAF85ED;
	fma.rn.f32 	%f59, %f58, %f57, 0f3C1D9856;
	fma.rn.f32 	%f60, %f59, %f57, 0f3D6357BB;
	fma.rn.f32 	%f61, %f60, %f57, 0f3E75FDEC;
	fma.rn.f32 	%f62, %f61, %f57, 0f3F317218;
	fma.rn.f32 	%f63, %f62, %f57, 0f3F800000;
	cvt.rzi.s32.f32 	%r14, %f55;
	setp.gt.f32 	%p3, %f55, 0f00000000;
	selp.b32 	%r15, 0, -2097152000, %p3;
	add.s32 	%r16, %r15, 2130706432;
	mov.b32 	%f64, %r16;
	mul.f32 	%f65, %f63, %f64;
	shl.b32 	%r17, %r14, 23;
	sub.s32 	%r18, %r17, %r15;
	mov.b32 	%f66, %r18;
	mul.f32 	%f67, %f65, %f66;
	abs.f32 	%f68, %f51;
	setp.gt.f32 	%p4, %f68, 0f43180000;
	setp.lt.f32 	%p5, %f51, 0f00000000;
	selp.f32 	%f69, 0f00000000, 0f7F800000, %p5;
	selp.f32 	%f5, %f69, %f67, %p4;
	setp.eq.f32 	%p6, %f1, 0f3F800000;
	setp.eq.f32 	%p7, %f12, 0f00000000;
	or.pred  	%p8, %p6, %p7;
	mov.f32 	%f76, 0f3F800000;
	@%p8 bra 	$L__BB8_10;
	setp.num.f32 	%p9, %f4, %f4;
	abs.f32 	%f70, %f12;
	setp.num.f32 	%p10, %f70, %f70;
	and.pred  	%p11, %p9, %p10;
	@%p11 bra 	$L__BB8_5;
	add.rn.f32 	%f76, %f1, %f12;
	bra.uni 	$L__BB8_10;
$L__BB8_5:
	setp.neu.f32 	%p12, %f1, 0f00000000;
	setp.neu.f32 	%p13, %f4, 0f7F800000;
	and.pred  	%p14, %p12, %p13;
	@%p14 bra 	$L__BB8_7;
	setp.neu.f32 	%p21, %f3, 0f3F800000;
	add.f32 	%f75, %f1, %f1;
	mov.b32 	%r19, %f75;
	setp.lt.f32 	%p22, %f12, 0f00000000;
	xor.b32  	%r20, %r19, 2139095040;
	selp.b32 	%r21, %r20, %r19, %p22;
	and.b32  	%r22, %r21, 2147483647;
	selp.b32 	%r23, %r22, %r21, %p21;
	mov.b32 	%f76, %r23;
	bra.uni 	$L__BB8_10;
$L__BB8_7:
	setp.eq.f32 	%p15, %f1, 0fBF800000;
	setp.eq.f32 	%p16, %f70, 0f7F800000;
	and.pred  	%p17, %p15, %p16;
	@%p17 bra 	$L__BB8_10;
	setp.geu.f32 	%p18, %f1, 0f00000000;
	mov.f32 	%f76, %f5;
	@%p18 bra 	$L__BB8_10;
	setp.neu.f32 	%p19, %f3, 0f3F800000;
	neg.f32 	%f72, %f5;
	selp.f32 	%f73, %f5, %f72, %p19;
	cvt.rmi.f32.f32 	%f74, %f12;
	setp.neu.f32 	%p20, %f12, %f74;
	selp.f32 	%f76, 0f7FFFFFFF, %f73, %p20;
$L__BB8_10:
	add.s64 	%rd11, %rd3, %rd7;
	st.global.f32 	[%rd11], %f76;
	add.s32 	%r24, %r24, %r3;
	setp.lt.s32 	%p23, %r24, %r6;
	@%p23 bra 	$L__BB8_2;
$L__BB8_11:
	ret;

}
	// .globl	_Z10_pow_64_11iPdS_S_
.visible .entry _Z10_pow_64_11iPdS_S_(
	.param .u32 _Z10_pow_64_11iPdS_S__param_0,
	.param .u64 .ptr .align 1 _Z10_pow_64_11iPdS_S__param_1,
	.param .u64 .ptr .align 1 _Z10_pow_64_11iPdS_S__param_2,
	.param .u64 .ptr .align 1 _Z10_pow_64_11iPdS_S__param_3
)
{
	.reg .pred 	%p<27>;
	.reg .b32 	%r<34>;
	.reg .b64 	%rd<14>;
	.reg .b64 	%fd<26>;

	ld.param.u32 	%r8, [_Z10_pow_64_11iPdS_S__param_0];
	ld.param.u64 	%rd5, [_Z10_pow_64_11iPdS_S__param_1];
	ld.param.u64 	%rd6, [_Z10_pow_64_11iPdS_S__param_2];
	ld.param.u64 	%rd7, [_Z10_pow_64_11iPdS_S__param_3];
	mov.u32 	%r9, %tid.x;
	mov.u32 	%r10, %ctaid.x;
	mov.u32 	%r1, %ntid.x;
	mad.lo.s32 	%r33, %r10, %r1, %r9;
	setp.ge.s32 	%p4, %r33, %r8;
	@%p4 bra 	$L__BB9_13;
	mov.u32 	%r11, %nctaid.x;
	mul.lo.s32 	%r3, %r1, %r11;
	cvta.to.global.u64 	%rd1, %rd5;
	cvta.to.global.u64 	%rd2, %rd6;
	cvta.to.global.u64 	%rd3, %rd7;
$L__BB9_2:
	mul.wide.s32 	%rd8, %r33, 8;
	add.s64 	%rd9, %rd1, %rd8;
	ld.global.f64 	%fd1, [%rd9];
	add.s64 	%rd10, %rd2, %rd8;
	ld.global.f64 	%fd2, [%rd10];
	{
	.reg .b32 %temp; 
	mov.b64 	{%temp, %r5}, %fd1;
	}
	{
	.reg .b32 %temp; 
	mov.b64 	{%temp, %r6}, %fd2;
	}
	shr.u32 	%r12, %r6, 20;
	and.b32  	%r13, %r12, 2047;
	add.s32 	%r14, %r13, -1012;
	mov.b64 	%rd11, %fd2;
	shl.b64 	%rd4, %rd11, %r14;
	setp.eq.s64 	%p3, %rd4, -9223372036854775808;
	abs.f64 	%fd3, %fd1;
	setp.neu.f64 	%p5, %fd1, 0d0000000000000000;
	@%p5 bra 	$L__BB9_4;
	setp.eq.s64 	%p8, %rd4, -9223372036854775808;
	abs.f64 	%fd19, %fd2;
	setp.neu.f64 	%p9, %fd19, 0d3FE0000000000000;
	and.pred  	%p3, %p9, %p8;
	selp.b32 	%r15, %r5, 0, %p3;
	setp.lt.s32 	%p10, %r6, 0;
	or.b32  	%r16, %r15, 2146435072;
	selp.b32 	%r17, %r16, %r15, %p10;
	mov.b32 	%r18, 0;
	mov.b64 	%fd25, {%r18, %r17};
	bra.uni 	$L__BB9_5;
$L__BB9_4:
	{ // callseq 0, 0
	.param .b64 param0;
	st.param.f64 	[param0], %fd3;
	.param .b64 param1;
	st.param.f64 	[param1], %fd2;
	.param .b64 retval0;
	call.uni (retval0), 
	__internal_accurate_pow, 
	(
	param0, 
	param1
	);
	ld.param.f64 	%fd11, [retval0];
	} // callseq 0
	setp.lt.s32 	%p6, %r5, 0;
	cvt.rzi.f64.f64 	%fd13, %fd2;
	setp.neu.f64 	%p7, %fd2, %fd13;
	neg.f64 	%fd15, %fd11;
	selp.f64 	%fd16, %fd15, %fd11, %p3;
	selp.f64 	%fd17, %fd16, %fd11, %p6;
	selp.f64 	%fd18, 0dFFF8000000000000, %fd17, %p7;
	selp.f64 	%fd25, %fd18, %fd17, %p6;
$L__BB9_5:
	add.f64 	%fd20, %fd1, %fd2;
	{
	.reg .b32 %temp; 
	mov.b64 	{%temp, %r19}, %fd20;
	}
	and.b32  	%r20, %r19, 2146435072;
	setp.ne.s32 	%p11, %r20, 2146435072;
	@%p11 bra 	$L__BB9_12;
	setp.num.f64 	%p12, %fd1, %fd1;
	setp.num.f64 	%p13, %fd2, %fd2;
	and.pred  	%p14, %p12, %p13;
	@%p14 bra 	$L__BB9_8;
	add.rn.f64 	%fd25, %fd1, %fd2;
	bra.uni 	$L__BB9_12;
$L__BB9_8:
	abs.f64 	%fd21, %fd2;
	setp.neu.f64 	%p15, %fd21, 0d7FF0000000000000;
	@%p15 bra 	$L__BB9_10;
	setp.gt.f64 	%p20, %fd3, 0d3FF0000000000000;
	selp.b32 	%r28, 2146435072, 0, %p20;
	setp.lt.s32 	%p21, %r6, 0;
	xor.b32  	%r29, %r28, 2146435072;
	selp.b32 	%r30, %r29, %r28, %p21;
	setp.eq.f64 	%p22, %fd1, 0dBFF0000000000000;
	selp.b32 	%r31, 1072693248, %r30, %p22;
	mov.b32 	%r32, 0;
	mov.b64 	%fd25, {%r32, %r31};
	bra.uni 	$L__BB9_12;
$L__BB9_10:
	setp.neu.f64 	%p16, %fd3, 0d7FF0000000000000;
	@%p16 bra 	$L__BB9_12;
	setp.lt.s32 	%p17, %r5, 0;
	setp.lt.s32 	%p18, %r6, 0;
	selp.b32 	%r21, 0, 2146435072, %p18;
	and.b32  	%r22, %r6, 2147483647;
	setp.ne.s32 	%p19, %r22, 1071644672;
	or.b32  	%r23, %r21, -2147483648;
	selp.b32 	%r24, %r23, %r21, %p19;
	selp.b32 	%r25, %r24, %r21, %p3;
	selp.b32 	%r26, %r25, %r21, %p17;
	mov.b32 	%r27, 0;
	mov.b64 	%fd25, {%r27, %r26};
$L__BB9_12:
	setp.eq.f64 	%p23, %fd1, 0d3FF0000000000000;
	setp.eq.f64 	%p24, %fd2, 0d0000000000000000;
	selp.f64 	%fd22, 0d3FF0000000000000, %fd25, %p24;
	selp.f64 	%fd23, 0d3FF0000000000000, %fd22, %p23;
	add.s64 	%rd13, %rd3, %rd8;
	st.global.f64 	[%rd13], %fd23;
	add.s32 	%r33, %r33, %r3;
	setp.lt.s32 	%p25, %r33, %r8;
	@%p25 bra 	$L__BB9_2;
$L__BB9_13:
	ret;

}
	// .globl	_Z10_max_32_11iPfS_S_
.visible .entry _Z10_max_32_11iPfS_S_(
	.param .u32 _Z10_max_32_11iPfS_S__param_0,
	.param .u64 .ptr .align 1 _Z10_max_32_11iPfS_S__param_1,
	.param .u64 .ptr .align 1 _Z10_max_32_11iPfS_S__param_2,
	.param .u64 .ptr .align 1 _Z10_max_32_11iPfS_S__param_3
)
{
	.reg .pred 	%p<4>;
	.reg .b32 	%r<11>;
	.reg .b32 	%f<4>;
	.reg .b64 	%rd<11>;

	ld.param.u32 	%r6, [_Z10_max_32_11iPfS_S__param_0];
	ld.param.u64 	%rd4, [_Z10_max_32_11iPfS_S__param_1];
	ld.param.u64 	%rd5, [_Z10_max_32_11iPfS_S__param_2];
	ld.param.u64 	%rd6, [_Z10_max_32_11iPfS_S__param_3];
	mov.u32 	%r7, %tid.x;
	mov.u32 	%r8, %ctaid.x;
	mov.u32 	%r1, %ntid.x;
	mad.lo.s32 	%r10, %r8, %r1, %r7;
	setp.ge.s32 	%p1, %r10, %r6;
	@%p1 bra 	$L__BB10_3;
	mov.u32 	%r9, %nctaid.x;
	mul.lo.s32 	%r3, %r1, %r9;
	cvta.to.global.u64 	%rd1, %rd4;
	cvta.to.global.u64 	%rd2, %rd5;
	cvta.to.global.u64 	%rd3, %rd6;
$L__BB10_2:
	mul.wide.s32 	%rd7, %r10, 4;
	add.s64 	%rd8, %rd1, %rd7;
	ld.global.f32 	%f1, [%rd8];
	add.s64 	%rd9, %rd2, %rd7;
	ld.global.f32 	%f2, [%rd9];
	setp.gt.f32 	%p2, %f1, %f2;
	selp.f32 	%f3, %f1, %f2, %p2;
	add.s64 	%rd10, %rd3, %rd7;
	st.global.f32 	[%rd10], %f3;
	add.s32 	%r10, %r10, %r3;
	setp.lt.s32 	%p3, %r10, %r6;
	@%p3 bra 	$L__BB10_2;
$L__BB10_3:
	ret;

}
	// .globl	_Z10_max_64_11iPdS_S_
.visible .entry _Z10_max_64_11iPdS_S_(
	.param .u32 _Z10_max_64_11iPdS_S__param_0,
	.param .u64 .ptr .align 1 _Z10_max_64_11iPdS_S__param_1,
	.param .u64 .ptr .align 1 _Z10_max_64_11iPdS_S__param_2,
	.param .u64 .ptr .align 1 _Z10_max_64_11iPdS_S__param_3
)
{
	.reg .pred 	%p<4>;
	.reg .b32 	%r<11>;
	.reg .b64 	%rd<11>;
	.reg .b64 	%fd<4>;

	ld.param.u32 	%r6, [_Z10_max_64_11iPdS_S__param_0];
	ld.param.u64 	%rd4, [_Z10_max_64_11iPdS_S__param_1];
	ld.param.u64 	%rd5, [_Z10_max_64_11iPdS_S__param_2];
	ld.param.u64 	%rd6, [_Z10_max_64_11iPdS_S__param_3];
	mov.u32 	%r7, %tid.x;
	mov.u32 	%r8, %ctaid.x;
	mov.u32 	%r1, %ntid.x;
	mad.lo.s32 	%r10, %r8, %r1, %r7;
	setp.ge.s32 	%p1, %r10, %r6;
	@%p1 bra 	$L__BB11_3;
	mov.u32 	%r9, %nctaid.x;
	mul.lo.s32 	%r3, %r1, %r9;
	cvta.to.global.u64 	%rd1, %rd4;
	cvta.to.global.u64 	%rd2, %rd5;
	cvta.to.global.u64 	%rd3, %rd6;
$L__BB11_2:
	mul.wide.s32 	%rd7, %r10, 8;
	add.s64 	%rd8, %rd1, %rd7;
	ld.global.f64 	%fd1, [%rd8];
	add.s64 	%rd9, %rd2, %rd7;
	ld.global.f64 	%fd2, [%rd9];
	setp.gt.f64 	%p2, %fd1, %fd2;
	selp.f64 	%fd3, %fd1, %fd2, %p2;
	add.s64 	%rd10, %rd3, %rd7;
	st.global.f64 	[%rd10], %fd3;
	add.s32 	%r10, %r10, %r3;
	setp.lt.s32 	%p3, %r10, %r6;
	@%p3 bra 	$L__BB11_2;
$L__BB11_3:
	ret;

}
	// .globl	_Z10_min_32_11iPfS_S_
.visible .entry _Z10_min_32_11iPfS_S_(
	.param .u32 _Z10_min_32_11iPfS_S__param_0,
	.param .u64 .ptr .align 1 _Z10_min_32_11iPfS_S__param_1,
	.param .u64 .ptr .align 1 _Z10_min_32_11iPfS_S__param_2,
	.param .u64 .ptr .align 1 _Z10_min_32_11iPfS_S__param_3
)
{
	.reg .pred 	%p<4>;
	.reg .b32 	%r<11>;
	.reg .b32 	%f<4>;
	.reg .b64 	%rd<11>;

	ld.param.u32 	%r6, [_Z10_min_32_11iPfS_S__param_0];
	ld.param.u64 	%rd4, [_Z10_min_32_11iPfS_S__param_1];
	ld.param.u64 	%rd5, [_Z10_min_32_11iPfS_S__param_2];
	ld.param.u64 	%rd6, [_Z10_min_32_11iPfS_S__param_3];
	mov.u32 	%r7, %tid.x;
	mov.u32 	%r8, %ctaid.x;
	mov.u32 	%r1, %ntid.x;
	mad.lo.s32 	%r10, %r8, %r1, %r7;
	setp.ge.s32 	%p1, %r10, %r6;
	@%p1 bra 	$L__BB12_3;
	mov.u32 	%r9, %nctaid.x;
	mul.lo.s32 	%r3, %r1, %r9;
	cvta.to.global.u64 	%rd1, %rd4;
	cvta.to.global.u64 	%rd2, %rd5;
	cvta.to.global.u64 	%rd3, %rd6;
$L__BB12_2:
	mul.wide.s32 	%rd7, %r10, 4;
	add.s64 	%rd8, %rd1, %rd7;
	ld.global.f32 	%f1, [%rd8];
	add.s64 	%rd9, %rd2, %rd7;
	ld.global.f32 	%f2, [%rd9];
	setp.lt.f32 	%p2, %f1, %f2;
	selp.f32 	%f3, %f1, %f2, %p2;
	add.s64 	%rd10, %rd3, %rd7;
	st.global.f32 	[%rd10], %f3;
	add.s32 	%r10, %r10, %r3;
	setp.lt.s32 	%p3, %r10, %r6;
	@%p3 bra 	$L__BB12_2;
$L__BB12_3:
	ret;

}
	// .globl	_Z10_min_64_11iPdS_S_
.visible .entry _Z10_min_64_11iPdS_S_(
	.param .u32 _Z10_min_64_11iPdS_S__param_0,
	.param .u64 .ptr .align 1 _Z10_min_64_11iPdS_S__param_1,
	.param .u64 .ptr .align 1 _Z10_min_64_11iPdS_S__param_2,
	.param .u64 .ptr .align 1 _Z10_min_64_11iPdS_S__param_3
)
{
	.reg .pred 	%p<4>;
	.reg .b32 	%r<11>;
	.reg .b64 	%rd<11>;
	.reg .b64 	%fd<4>;

	ld.param.u32 	%r6, [_Z10_min_64_11iPdS_S__param_0];
	ld.param.u64 	%rd4, [_Z10_min_64_11iPdS_S__param_1];
	ld.param.u64 	%rd5, [_Z10_min_64_11iPdS_S__param_2];
	ld.param.u64 	%rd6, [_Z10_min_64_11iPdS_S__param_3];
	mov.u32 	%r7, %tid.x;
	mov.u32 	%r8, %ctaid.x;
	mov.u32 	%r1, %ntid.x;
	mad.lo.s32 	%r10, %r8, %r1, %r7;
	setp.ge.s32 	%p1, %r10, %r6;
	@%p1 bra 	$L__BB13_3;
	mov.u32 	%r9, %nctaid.x;
	mul.lo.s32 	%r3, %r1, %r9;
	cvta.to.global.u64 	%rd1, %rd4;
	cvta.to.global.u64 	%rd2, %rd5;
	cvta.to.global.u64 	%rd3, %rd6;
$L__BB13_2:
	mul.wide.s32 	%rd7, %r10, 8;
	add.s64 	%rd8, %rd1, %rd7;
	ld.global.f64 	%fd1, [%rd8];
	add.s64 	%rd9, %rd2, %rd7;
	ld.global.f64 	%fd2, [%rd9];
	setp.lt.f64 	%p2, %fd1, %fd2;
	selp.f64 	%fd3, %fd1, %fd2, %p2;
	add.s64 	%rd10, %rd3, %rd7;
	st.global.f64 	[%rd10], %fd3;
	add.s32 	%r10, %r10, %r3;
	setp.lt.s32 	%p3, %r10, %r6;
	@%p3 bra 	$L__BB13_2;
$L__BB13_3:
	ret;

}
	// .globl	_Z9_eq_32_11iPfS_S_
.visible .entry _Z9_eq_32_11iPfS_S_(
	.param .u32 _Z9_eq_32_11iPfS_S__param_0,
	.param .u64 .ptr .align 1 _Z9_eq_32_11iPfS_S__param_1,
	.param .u64 .ptr .align 1 _Z9_eq_32_11iPfS_S__param_2,
	.param .u64 .ptr .align 1 _Z9_eq_32_11iPfS_S__param_3
)
{
	.reg .pred 	%p<4>;
	.reg .b32 	%r<11>;
	.reg .b32 	%f<4>;
	.reg .b64 	%rd<11>;

	ld.param.u32 	%r6, [_Z9_eq_32_11iPfS_S__param_0];
	ld.param.u64 	%rd4, [_Z9_eq_32_11iPfS_S__param_1];
	ld.param.u64 	%rd5, [_Z9_eq_32_11iPfS_S__param_2];
	ld.param.u64 	%rd6, [_Z9_eq_32_11iPfS_S__param_3];
	mov.u32 	%r7, %tid.x;
	mov.u32 	%r8, %ctaid.x;
	mov.u32 	%r1, %ntid.x;
	mad.lo.s32 	%r10, %r8, %r1, %r7;
	setp.ge.s32 	%p1, %r10, %r6;
	@%p1 bra 	$L__BB14_3;
	mov.u32 	%r9, %nctaid.x;
	mul.lo.s32 	%r3, %r1, %r9;
	cvta.to.global.u64 	%rd1, %rd4;
	cvta.to.global.u64 	%rd2, %rd5;
	cvta.to.global.u64 	%rd3, %rd6;
$L__BB14_2:
	mul.wide.s32 	%rd7, %r10, 4;
	add.s64 	%rd8, %rd1, %rd7;
	ld.global.f32 	%f1, [%rd8];
	add.s64 	%rd9, %rd2, %rd7;
	ld.global.f32 	%f2, [%rd9];
	setp.eq.f32 	%p2, %f1, %f2;
	selp.f32 	%f3, 0f3F800000, 0f00000000, %p2;
	add.s64 	%rd10, %rd3, %rd7;
	st.global.f32 	[%rd10], %f3;
	add.s32 	%r10, %r10, %r3;
	setp.lt.s32 	%p3, %r10, %r6;
	@%p3 bra 	$L__BB14_2;
$L__BB14_3:
	ret;

}
	// .globl	_Z9_eq_64_11iPdS_S_
.visible .entry _Z9_eq_64_11iPdS_S_(
	.param .u32 _Z9_eq_64_11iPdS_S__param_0,
	.param .u64 .ptr .align 1 _Z9_eq_64_11iPdS_S__param_1,
	.param .u64 .ptr .align 1 _Z9_eq_64_11iPdS_S__param_2,
	.param .u64 .ptr .align 1 _Z9_eq_64_11iPdS_S__param_3
)
{
	.reg .pred 	%p<4>;
	.reg .b32 	%r<11>;
	.reg .b64 	%rd<11>;
	.reg .b64 	%fd<4>;

	ld.param.u32 	%r6, [_Z9_eq_64_11iPdS_S__param_0];
	ld.param.u64 	%rd4, [_Z9_eq_64_11iPdS_S__param_1];
	ld.param.u64 	%rd5, [_Z9_eq_64_11iPdS_S__param_2];
	ld.param.u64 	%rd6, [_Z9_eq_64_11iPdS_S__param_3];
	mov.u32 	%r7, %tid.x;
	mov.u32 	%r8, %ctaid.x;
	mov.u32 	%r1, %ntid.x;
	mad.lo.s32 	%r10, %r8, %r1, %r7;
	setp.ge.s32 	%p1, %r10, %r6;
	@%p1 bra 	$L__BB15_3;
	mov.u32 	%r9, %nctaid.x;
	mul.lo.s32 	%r3, %r1, %r9;
	cvta.to.global.u64 	%rd1, %rd4;
	cvta.to.global.u64 	%rd2, %rd5;
	cvta.to.global.u64 	%rd3, %rd6;
$L__BB15_2:
	mul.wide.s32 	%rd7, %r10, 8;
	add.s64 	%rd8, %rd1, %rd7;
	ld.global.f64 	%fd1, [%rd8];
	add.s64 	%rd9, %rd2, %rd7;
	ld.global.f64 	%fd2, [%rd9];
	setp.eq.f64 	%p2, %fd1, %fd2;
	selp.f64 	%fd3, 0d3FF0000000000000, 0d0000000000000000, %p2;
	add.s64 	%rd10, %rd3, %rd7;
	st.global.f64 	[%rd10], %fd3;
	add.s32 	%r10, %r10, %r3;
	setp.lt.s32 	%p3, %r10, %r6;
	@%p3 bra 	$L__BB15_2;
$L__BB15_3:
	ret;

}
	// .globl	_Z9_ne_32_11iPfS_S_
.visible .entry _Z9_ne_32_11iPfS_S_(
	.param .u32 _Z9_ne_32_11iPfS_S__param_0,
	.param .u64 .ptr .align 1 _Z9_ne_32_11iPfS_S__param_1,
	.param .u64 .ptr .align 1 _Z9_ne_32_11iPfS_S__param_2,
	.param .u64 .ptr .align 1 _Z9_ne_32_11iPfS_S__param_3
)
{
	.reg .pred 	%p<4>;
	.reg .b32 	%r<11>;
	.reg .b32 	%f<4>;
	.reg .b64 	%rd<11>;

	ld.param.u32 	%r6, [_Z9_ne_32_11iPfS_S__param_0];
	ld.param.u64 	%rd4, [_Z9_ne_32_11iPfS_S__param_1];
	ld.param.u64 	%rd5, [_Z9_ne_32_11iPfS_S__param_2];
	ld.param.u64 	%rd6, [_Z9_ne_32_11iPfS_S__param_3];
	mov.u32 	%r7, %tid.x;
	mov.u32 	%r8, %ctaid.x;
	mov.u32 	%r1, %ntid.x;
	mad.lo.s32 	%r10, %r8, %r1, %r7;
	setp.ge.s32 	%p1, %r10, %r6;
	@%p1 bra 	$L__BB16_3;
	mov.u32 	%r9, %nctaid.x;
	mul.lo.s32 	%r3, %r1, %r9;
	cvta.to.global.u64 	%rd1, %rd4;
	cvta.to.global.u64 	%rd2, %rd5;
	cvta.to.global.u64 	%rd3, %rd6;
$L__BB16_2:
	mul.wide.s32 	%rd7, %r10, 4;
	add.s64 	%rd8, %rd1, %rd7;
	ld.global.f32 	%f1, [%rd8];
	add.s64 	%rd9, %rd2, %rd7;
	ld.global.f32 	%f2, [%rd9];
	setp.neu.f32 	%p2, %f1, %f2;
	selp.f32 	%f3, 0f3F800000, 0f00000000, %p2;
	add.s64 	%rd10, %rd3, %rd7;
	st.global.f32 	[%rd10], %f3;
	add.s32 	%r10, %r10, %r3;
	setp.lt.s32 	%p3, %r10, %r6;
	@%p3 bra 	$L__BB16_2;
$L__BB16_3:
	ret;

}
	// .globl	_Z9_ne_64_11iPdS_S_
.visible .entry _Z9_ne_64_11iPdS_S_(
	.param .u32 _Z9_ne_64_11iPdS_S__param_0,
	.param .u64 .ptr .align 1 _Z9_ne_64_11iPdS_S__param_1,
	.param .u64 .ptr .align 1 _Z9_ne_64_11iPdS_S__param_2,
	.param .u64 .ptr .align 1 _Z9_ne_64_11iPdS_S__param_3
)
{
	.reg .pred 	%p<4>;
	.reg .b32 	%r<11>;
	.reg .b64 	%rd<11>;
	.reg .b64 	%fd<4>;

	ld.param.u32 	%r6, [_Z9_ne_64_11iPdS_S__param_0];
	ld.param.u64 	%rd4, [_Z9_ne_64_11iPdS_S__param_1];
	ld.param.u64 	%rd5, [_Z9_ne_64_11iPdS_S__param_2];
	ld.param.u64 	%rd6, [_Z9_ne_64_11iPdS_S__param_3];
	mov.u32 	%r7, %tid.x;
	mov.u32 	%r8, %ctaid.x;
	mov.u32 	%r1, %ntid.x;
	mad.lo.s32 	%r10, %r8, %r1, %r7;
	setp.ge.s32 	%p1, %r10, %r6;
	@%p1 bra 	$L__BB17_3;
	mov.u32 	%r9, %nctaid.x;
	mul.lo.s32 	%r3, %r1, %r9;
	cvta.to.global.u64 	%rd1, %rd4;
	cvta.to.global.u64 	%rd2, %rd5;
	cvta.to.global.u64 	%rd3, %rd6;
$L__BB17_2:
	mul.wide.s32 	%rd7, %r10, 8;
	add.s64 	%rd8, %rd1, %rd7;
	ld.global.f64 	%fd1, [%rd8];
	add.s64 	%rd9, %rd2, %rd7;
	ld.global.f64 	%fd2, [%rd9];
	setp.neu.f64 	%p2, %fd1, %fd2;
	selp.f64 	%fd3, 0d3FF0000000000000, 0d0000000000000000, %p2;
	add.s64 	%rd10, %rd3, %rd7;
	st.global.f64 	[%rd10], %fd3;
	add.s32 	%r10, %r10, %r3;
	setp.lt.s32 	%p3, %r10, %r6;
	@%p3 bra 	$L__BB17_2;
$L__BB17_3:
	ret;

}
	// .globl	_Z9_gt_32_11iPfS_S_
.visible .entry _Z9_gt_32_11iPfS_S_(
	.param .u32 _Z9_gt_32_11iPfS_S__param_0,
	.param .u64 .ptr .align 1 _Z9_gt_32_11iPfS_S__param_1,
	.param .u64 .ptr .align 1 _Z9_gt_32_11iPfS_S__param_2,
	.param .u64 .ptr .align 1 _Z9_gt_32_11iPfS_S__param_3
)
{
	.reg .pred 	%p<4>;
	.reg .b32 	%r<11>;
	.reg .b32 	%f<4>;
	.reg .b64 	%rd<11>;

	ld.param.u32 	%r6, [_Z9_gt_32_11iPfS_S__param_0];
	ld.param.u64 	%rd4, [_Z9_gt_32_11iPfS_S__param_1];
	ld.param.u64 	%rd5, [_Z9_gt_32_11iPfS_S__param_2];
	ld.param.u64 	%rd6, [_Z9_gt_32_11iPfS_S__param_3];
	mov.u32 	%r7, %tid.x;
	mov.u32 	%r8, %ctaid.x;
	mov.u32 	%r1, %ntid.x;
	mad.lo.s32 	%r10, %r8, %r1, %r7;
	setp.ge.s32 	%p1, %r10, %r6;
	@%p1 bra 	$L__BB18_3;
	mov.u32 	%r9, %nctaid.x;
	mul.lo.s32 	%r3, %r1, %r9;
	cvta.to.global.u64 	%rd1, %rd4;
	cvta.to.global.u64 	%rd2, %rd5;
	cvta.to.global.u64 	%rd3, %rd6;
$L__BB18_2:
	mul.wide.s32 	%rd7, %r10, 4;
	add.s64 	%rd8, %rd1, %rd7;
	ld.global.f32 	%f1, [%rd8];
	add.s64 	%rd9, %rd2, %rd7;
	ld.global.f32 	%f2, [%rd9];
	setp.gt.f32 	%p2, %f1, %f2;
	selp.f32 	%f3, 0f3F800000, 0f00000000, %p2;
	add.s64 	%rd10, %rd3, %rd7;
	st.global.f32 	[%rd10], %f3;
	add.s32 	%r10, %r10, %r3;
	setp.lt.s32 	%p3, %r10, %r6;
	@%p3 bra 	$L__BB18_2;
$L__BB18_3:
	ret;

}
	// .globl	_Z9_gt_64_11iPdS_S_
.visible .entry _Z9_gt_64_11iPdS_S_(
	.param .u32 _Z9_gt_64_11iPdS_S__param_0,
	.param .u64 .ptr .align 1 _Z9_gt_64_11iPdS_S__param_1,
	.param .u64 .ptr .align 1 _Z9_gt_64_11iPdS_S__param_2,
	.param .u64 .ptr .align 1 _Z9_gt_64_11iPdS_S__param_3
)
{
	.reg .pred 	%p<4>;
	.reg .b32 	%r<11>;
	.reg .b64 	%rd<11>;
	.reg .b64 	%fd<4>;

	ld.param.u32 	%r6, [_Z9_gt_64_11iPdS_S__param_0];
	ld.param.u64 	%rd4, [_Z9_gt_64_11iPdS_S__param_1];
	ld.param.u64 	%rd5, [_Z9_gt_64_11iPdS_S__param_2];
	ld.param.u64 	%rd6, [_Z9_gt_64_11iPdS_S__param_3];
	mov.u32 	%r7, %tid.x;
	mov.u32 	%r8, %ctaid.x;
	mov.u32 	%r1, %ntid.x;
	mad.lo.s32 	%r10, %r8, %r1, %r7;
	setp.ge.s32 	%p1, %r10, %r6;
	@%p1 bra 	$L__BB19_3;
	mov.u32 	%r9, %nctaid.x;
	mul.lo.s32 	%r3, %r1, %r9;
	cvta.to.global.u64 	%rd1, %rd4;
	cvta.to.global.u64 	%rd2, %rd5;
	cvta.to.global.u64 	%rd3, %rd6;
$L__BB19_2:
	mul.wide.s32 	%rd7, %r10, 8;
	add.s64 	%rd8, %rd1, %rd7;
	ld.global.f64 	%fd1, [%rd8];
	add.s64 	%rd9, %rd2, %rd7;
	ld.global.f64 	%fd2, [%rd9];
	setp.gt.f64 	%p2, %fd1, %fd2;
	selp.f64 	%fd3, 0d3FF0000000000000, 0d0000000000000000, %p2;
	add.s64 	%rd10, %rd3, %rd7;
	st.global.f64 	[%rd10], %fd3;
	add.s32 	%r10, %r10, %r3;
	setp.lt.s32 	%p3, %r10, %r6;
	@%p3 bra 	$L__BB19_2;
$L__BB19_3:
	ret;

}
	// .globl	_Z9_ge_32_11iPfS_S_
.visible .entry _Z9_ge_32_11iPfS_S_(
	.param .u32 _Z9_ge_32_11iPfS_S__param_0,
	.param .u64 .ptr .align 1 _Z9_ge_32_11iPfS_S__param_1,
	.param .u64 .ptr .align 1 _Z9_ge_32_11iPfS_S__param_2,
	.param .u64 .ptr .align 1 _Z9_ge_32_11iPfS_S__param_3
)
{
	.reg .pred 	%p<4>;
	.reg .b32 	%r<11>;
	.reg .b32 	%f<4>;
	.reg .b64 	%rd<11>;

	ld.param.u32 	%r6, [_Z9_ge_32_11iPfS_S__param_0];
	ld.param.u64 	%rd4, [_Z9_ge_32_11iPfS_S__param_1];
	ld.param.u64 	%rd5, [_Z9_ge_32_11iPfS_S__param_2];
	ld.param.u64 	%rd6, [_Z9_ge_32_11iPfS_S__param_3];
	mov.u32 	%r7, %tid.x;
	mov.u32 	%r8, %ctaid.x;
	mov.u32 	%r1, %ntid.x;
	mad.lo.s32 	%r10, %r8, %r1, %r7;
	setp.ge.s32 	%p1, %r10, %r6;
	@%p1 bra 	$L__BB20_3;
	mov.u32 	%r9, %nctaid.x;
	mul.lo.s32 	%r3, %r1, %r9;
	cvta.to.global.u64 	%rd1, %rd4;
	cvta.to.global.u64 	%rd2, %rd5;
	cvta.to.global.u64 	%rd3, %rd6;
$L__BB20_2:
	mul.wide.s32 	%rd7, %r10, 4;
	add.s64 	%rd8, %rd1, %rd7;
	ld.global.f32 	%f1, [%rd8];
	add.s64 	%rd9, %rd2, %rd7;
	ld.global.f32 	%f2, [%rd9];
	setp.ge.f32 	%p2, %f1, %f2;
	selp.f32 	%f3, 0f3F800000, 0f00000000, %p2;
	add.s64 	%rd10, %rd3, %rd7;
	st.global.f32 	[%rd10], %f3;
	add.s32 	%r10, %r10, %r3;
	setp.lt.s32 	%p3, %r10, %r6;
	@%p3 bra 	$L__BB20_2;
$L__BB20_3:
	ret;

}
	// .globl	_Z9_ge_64_11iPdS_S_
.visible .entry _Z9_ge_64_11iPdS_S_(
	.param .u32 _Z9_ge_64_11iPdS_S__param_0,
	.param .u64 .ptr .align 1 _Z9_ge_64_11iPdS_S__param_1,
	.param .u64 .ptr .align 1 _Z9_ge_64_11iPdS_S__param_2,
	.param .u64 .ptr .align 1 _Z9_ge_64_11iPdS_S__param_3
)
{
	.reg .pred 	%p<4>;
	.reg .b32 	%r<11>;
	.reg .b64 	%rd<11>;
	.reg .b64 	%fd<4>;

	ld.param.u32 	%r6, [_Z9_ge_64_11iPdS_S__param_0];
	ld.param.u64 	%rd4, [_Z9_ge_64_11iPdS_S__param_1];
	ld.param.u64 	%rd5, [_Z9_ge_64_11iPdS_S__param_2];
	ld.param.u64 	%rd6, [_Z9_ge_64_11iPdS_S__param_3];
	mov.u32 	%r7, %tid.x;
	mov.u32 	%r8, %ctaid.x;
	mov.u32 	%r1, %ntid.x;
	mad.lo.s32 	%r10, %r8, %r1, %r7;
	setp.ge.s32 	%p1, %r10, %r6;
	@%p1 bra 	$L__BB21_3;
	mov.u32 	%r9, %nctaid.x;
	mul.lo.s32 	%r3, %r1, %r9;
	cvta.to.global.u64 	%rd1, %rd4;
	cvta.to.global.u64 	%rd2, %rd5;
	cvta.to.global.u64 	%rd3, %rd6;
$L__BB21_2:
	mul.wide.s32 	%rd7, %r10, 8;
	add.s64 	%rd8, %rd1, %rd7;
	ld.global.f64 	%fd1, [%rd8];
	add.s64 	%rd9, %rd2, %rd7;
	ld.global.f64 	%fd2, [%rd9];
	setp.ge.f64 	%p2, %fd1, %fd2;
	selp.f64 	%fd3, 0d3FF0000000000000, 0d0000000000000000, %p2;
	add.s64 	%rd10, %rd3, %rd7;
	st.global.f64 	[%rd10], %fd3;
	add.s32 	%r10, %r10, %r3;
	setp.lt.s32 	%p3, %r10, %r6;
	@%p3 bra 	$L__BB21_2;
$L__BB21_3:
	ret;

}
	// .globl	_Z9_lt_32_11iPfS_S_
.visible .entry _Z9_lt_32_11iPfS_S_(
	.param .u32 _Z9_lt_32_11iPfS_S__param_0,
	.param .u64 .ptr .align 1 _Z9_lt_32_11iPfS_S__param_1,
	.param .u64 .ptr .align 1 _Z9_lt_32_11iPfS_S__param_2,
	.param .u64 .ptr .align 1 _Z9_lt_32_11iPfS_S__param_3
)
{
	.reg .pred 	%p<4>;
	.reg .b32 	%r<11>;
	.reg .b32 	%f<4>;
	.reg .b64 	%rd<11>;

	ld.param.u32 	%r6, [_Z9_lt_32_11iPfS_S__param_0];
	ld.param.u64 	%rd4, [_Z9_lt_32_11iPfS_S__param_1];
	ld.param.u64 	%rd5, [_Z9_lt_32_11iPfS_S__param_2];
	ld.param.u64 	%rd6, [_Z9_lt_32_11iPfS_S__param_3];
	mov.u32 	%r7, %tid.x;
	mov.u32 	%r8, %ctaid.x;
	mov.u32 	%r1, %ntid.x;
	mad.lo.s32 	%r10, %r8, %r1, %r7;
	setp.ge.s32 	%p1, %r10, %r6;
	@%p1 bra 	$L__BB22_3;
	mov.u32 	%r9, %nctaid.x;
	mul.lo.s32 	%r3, %r1, %r9;
	cvta.to.global.u64 	%rd1, %rd4;
	cvta.to.global.u64 	%rd2, %rd5;
	cvta.to.global.u64 	%rd3, %rd6;
$L__BB22_2:
	mul.wide.s32 	%rd7, %r10, 4;
	add.s64 	%rd8, %rd1, %rd7;
	ld.global.f32 	%f1, [%rd8];
	add.s64 	%rd9, %rd2, %rd7;
	ld.global.f32 	%f2, [%rd9];
	setp.lt.f32 	%p2, %f1, %f2;
	selp.f32 	%f3, 0f3F800000, 0f00000000, %p2;
	add.s64 	%rd10, %rd3, %rd7;
	st.global.f32 	[%rd10], %f3;
	add.s32 	%r10, %r10, %r3;
	setp.lt.s32 	%p3, %r10, %r6;
	@%p3 bra 	$L__BB22_2;
$L__BB22_3:
	ret;

}
	// .globl	_Z9_lt_64_11iPdS_S_
.visible .entry _Z9_lt_64_11iPdS_S_(
	.param .u32 _Z9_lt_64_11iPdS_S__param_0,
	.param .u64 .ptr .align 1 _Z9_lt_64_11iPdS_S__param_1,
	.param .u64 .ptr .align 1 _Z9_lt_64_11iPdS_S__param_2,
	.param .u64 .ptr .align 1 _Z9_lt_64_11iPdS_S__param_3
)
{
	.reg .pred 	%p<4>;
	.reg .b32 	%r<11>;
	.reg .b64 	%rd<11>;
	.reg .b64 	%fd<4>;

	ld.param.u32 	%r6, [_Z9_lt_64_11iPdS_S__param_0];
	ld.param.u64 	%rd4, [_Z9_lt_64_11iPdS_S__param_1];
	ld.param.u64 	%rd5, [_Z9_lt_64_11iPdS_S__param_2];
	ld.param.u64 	%rd6, [_Z9_lt_64_11iPdS_S__param_3];
	mov.u32 	%r7, %tid.x;
	mov.u32 	%r8, %ctaid.x;
	mov.u32 	%r1, %ntid.x;
	mad.lo.s32 	%r10, %r8, %r1, %r7;
	setp.ge.s32 	%p1, %r10, %r6;
	@%p1 bra 	$L__BB23_3;
	mov.u32 	%r9, %nctaid.x;
	mul.lo.s32 	%r3, %r1, %r9;
	cvta.to.global.u64 	%rd1, %rd4;
	cvta.to.global.u64 	%rd2, %rd5;
	cvta.to.global.u64 	%rd3, %rd6;
$L__BB23_2:
	mul.wide.s32 	%rd7, %r10, 8;
	add.s64 	%rd8, %rd1, %rd7;
	ld.global.f64 	%fd1, [%rd8];
	add.s64 	%rd9, %rd2, %rd7;
	ld.global.f64 	%fd2, [%rd9];
	setp.lt.f64 	%p2, %fd1, %fd2;
	selp.f64 	%fd3, 0d3FF0000000000000, 0d0000000000000000, %p2;
	add.s64 	%rd10, %rd3, %rd7;
	st.global.f64 	[%rd10], %fd3;
	add.s32 	%r10, %r10, %r3;
	setp.lt.s32 	%p3, %r10, %r6;
	@%p3 bra 	$L__BB23_2;
$L__BB23_3:
	ret;

}
	// .globl	_Z9_le_32_11iPfS_S_
.visible .entry _Z9_le_32_11iPfS_S_(
	.param .u32 _Z9_le_32_11iPfS_S__param_0,
	.param .u64 .ptr .align 1 _Z9_le_32_11iPfS_S__param_1,
	.param .u64 .ptr .align 1 _Z9_le_32_11iPfS_S__param_2,
	.param .u64 .ptr .align 1 _Z9_le_32_11iPfS_S__param_3
)
{
	.reg .pred 	%p<4>;
	.reg .b32 	%r<11>;
	.reg .b32 	%f<4>;
	.reg .b64 	%rd<11>;

	ld.param.u32 	%r6, [_Z9_le_32_11iPfS_S__param_0];
	ld.param.u64 	%rd4, [_Z9_le_32_11iPfS_S__param_1];
	ld.param.u64 	%rd5, [_Z9_le_32_11iPfS_S__param_2];
	ld.param.u64 	%rd6, [_Z9_le_32_11iPfS_S__param_3];
	mov.u32 	%r7, %tid.x;
	mov.u32 	%r8, %ctaid.x;
	mov.u32 	%r1, %ntid.x;
	mad.lo.s32 	%r10, %r8, %r1, %r7;
	setp.ge.s32 	%p1, %r10, %r6;
	@%p1 bra 	$L__BB24_3;
	mov.u32 	%r9, %nctaid.x;
	mul.lo.s32 	%r3, %r1, %r9;
	cvta.to.global.u64 	%rd1, %rd4;
	cvta.to.global.u64 	%rd2, %rd5;
	cvta.to.global.u64 	%rd3, %rd6;
$L__BB24_2:
	mul.wide.s32 	%rd7, %r10, 4;
	add.s64 	%rd8, %rd1, %rd7;
	ld.global.f32 	%f1, [%rd8];
	add.s64 	%rd9, %rd2, %rd7;
	ld.global.f32 	%f2, [%rd9];
	setp.le.f32 	%p2, %f1, %f2;
	selp.f32 	%f3, 0f3F800000, 0f00000000, %p2;
	add.s64 	%rd10, %rd3, %rd7;
	st.global.f32 	[%rd10], %f3;
	add.s32 	%r10, %r10, %r3;
	setp.lt.s32 	%p3, %r10, %r6;
	@%p3 bra 	$L__BB24_2;
$L__BB24_3:
	ret;

}
	// .globl	_Z9_le_64_11iPdS_S_
.visible .entry _Z9_le_64_11iPdS_S_(
	.param .u32 _Z9_le_64_11iPdS_S__param_0,
	.param .u64 .ptr .align 1 _Z9_le_64_11iPdS_S__param_1,
	.param .u64 .ptr .align 1 _Z9_le_64_11iPdS_S__param_2,
	.param .u64 .ptr .align 1 _Z9_le_64_11iPdS_S__param_3
)
{
	.reg .pred 	%p<4>;
	.reg .b32 	%r<11>;
	.reg .b64 	%rd<11>;
	.reg .b64 	%fd<4>;

	ld.param.u32 	%r6, [_Z9_le_64_11iPdS_S__param_0];
	ld.param.u64 	%rd4, [_Z9_le_64_11iPdS_S__param_1];
	ld.param.u64 	%rd5, [_Z9_le_64_11iPdS_S__param_2];
	ld.param.u64 	%rd6, [_Z9_le_64_11iPdS_S__param_3];
	mov.u32 	%r7, %tid.x;
	mov.u32 	%r8, %ctaid.x;
	mov.u32 	%r1, %ntid.x;
	mad.lo.s32 	%r10, %r8, %r1, %r7;
	setp.ge.s32 	%p1, %r10, %r6;
	@%p1 bra 	$L__BB25_3;
	mov.u32 	%r9, %nctaid.x;
	mul.lo.s32 	%r3, %r1, %r9;
	cvta.to.global.u64 	%rd1, %rd4;
	cvta.to.global.u64 	%rd2, %rd5;
	cvta.to.global.u64 	%rd3, %rd6;
$L__BB25_2:
	mul.wide.s32 	%rd7, %r10, 8;
	add.s64 	%rd8, %rd1, %rd7;
	ld.global.f64 	%fd1, [%rd8];
	add.s64 	%rd9, %rd2, %rd7;
	ld.global.f64 	%fd2, [%rd9];
	setp.le.f64 	%p2, %fd1, %fd2;
	selp.f64 	%fd3, 0d3FF0000000000000, 0d0000000000000000, %p2;
	add.s64 	%rd10, %rd3, %rd7;
	st.global.f64 	[%rd10], %fd3;
	add.s32 	%r10, %r10, %r3;
	setp.lt.s32 	%p3, %r10, %r6;
	@%p3 bra 	$L__BB25_2;
$L__BB25_3:
	ret;

}
	// .globl	_Z15_invxback_32_11iPfS_S_
.visible .entry _Z15_invxback_32_11iPfS_S_(
	.param .u32 _Z15_invxback_32_11iPfS_S__param_0,
	.param .u64 .ptr .align 1 _Z15_invxback_32_11iPfS_S__param_1,
	.param .u64 .ptr .align 1 _Z15_invxback_32_11iPfS_S__param_2,
	.param .u64 .ptr .align 1 _Z15_invxback_32_11iPfS_S__param_3
)
{
	.reg .pred 	%p<3>;
	.reg .b32 	%r<11>;
	.reg .b32 	%f<6>;
	.reg .b64 	%rd<11>;

	ld.param.u32 	%r6, [_Z15_invxback_32_11iPfS_S__param_0];
	ld.param.u64 	%rd4, [_Z15_invxback_32_11iPfS_S__param_1];
	ld.param.u64 	%rd5, [_Z15_invxback_32_11iPfS_S__param_2];
	ld.param.u64 	%rd6, [_Z15_invxback_32_11iPfS_S__param_3];
	mov.u32 	%r7, %tid.x;
	mov.u32 	%r8, %ctaid.x;
	mov.u32 	%r1, %ntid.x;
	mad.lo.s32 	%r10, %r8, %r1, %r7;
	setp.ge.s32 	%p1, %r10, %r6;
	@%p1 bra 	$L__BB26_3;
	mov.u32 	%r9, %nctaid.x;
	mul.lo.s32 	%r3, %r1, %r9;
	cvta.to.global.u64 	%rd1, %rd4;
	cvta.to.global.u64 	%rd2, %rd5;
	cvta.to.global.u64 	%rd3, %rd6;
$L__BB26_2:
	mul.wide.s32 	%rd7, %r10, 4;
	add.s64 	%rd8, %rd1, %rd7;
	ld.global.f32 	%f1, [%rd8];
	add.s64 	%rd9, %rd2, %rd7;
	ld.global.f32 	%f2, [%rd9];
	neg.f32 	%f3, %f1;
	mul.f32 	%f4, %f2, %f3;
	mul.f32 	%f5, %f2, %f4;
	add.s64 	%rd10, %rd3, %rd7;
	st.global.f32 	[%rd10], %f5;
	add.s32 	%r10, %r10, %r3;
	setp.lt.s32 	%p2, %r10, %r6;
	@%p2 bra 	$L__BB26_2;
$L__BB26_3:
	ret;

}
	// .globl	_Z15_invxback_64_11iPdS_S_
.visible .entry _Z15_invxback_64_11iPdS_S_(
	.param .u32 _Z15_invxback_64_11iPdS_S__param_0,
	.param .u64 .ptr .align 1 _Z15_invxback_64_11iPdS_S__param_1,
	.param .u64 .ptr .align 1 _Z15_invxback_64_11iPdS_S__param_2,
	.param .u64 .ptr .align 1 _Z15_invxback_64_11iPdS_S__param_3
)
{
	.reg .pred 	%p<3>;
	.reg .b32 	%r<11>;
	.reg .b64 	%rd<11>;
	.reg .b64 	%fd<6>;

	ld.param.u32 	%r6, [_Z15_invxback_64_11iPdS_S__param_0];
	ld.param.u64 	%rd4, [_Z15_invxback_64_11iPdS_S__param_1];
	ld.param.u64 	%rd5, [_Z15_invxback_64_11iPdS_S__param_2];
	ld.param.u64 	%rd6, [_Z15_invxback_64_11iPdS_S__param_3];
	mov.u32 	%r7, %tid.x;
	mov.u32 	%r8, %ctaid.x;
	mov.u32 	%r1, %ntid.x;
	mad.lo.s32 	%r10, %r8, %r1, %r7;
	setp.ge.s32 	%p1, %r10, %r6;
	@%p1 bra 	$L__BB27_3;
	mov.u32 	%r9, %nctaid.x;
	mul.lo.s32 	%r3, %r1, %r9;
	cvta.to.global.u64 	%rd1, %rd4;
	cvta.to.global.u64 	%rd2, %rd5;
	cvta.to.global.u64 	%rd3, %rd6;
$L__BB27_2:
	mul.wide.s32 	%rd7, %r10, 8;
	add.s64 	%rd8, %rd1, %rd7;
	ld.global.f64 	%fd1, [%rd8];
	add.s64 	%rd9, %rd2, %rd7;
	ld.global.f64 	%fd2, [%rd9];
	neg.f64 	%fd3, %fd1;
	mul.f64 	%fd4, %fd2, %fd3;
	mul.f64 	%fd5, %fd2, %fd4;
	add.s64 	%rd10, %rd3, %rd7;
	st.global.f64 	[%rd10], %fd5;
	add.s32 	%r10, %r10, %r3;
	setp.lt.s32 	%p2, %r10, %r6;
	@%p2 bra 	$L__BB27_2;
$L__BB27_3:
	ret;

}
	// .globl	_Z15_reluback_32_11iPfS_S_
.visible .entry _Z15_reluback_32_11iPfS_S_(
	.param .u32 _Z15_reluback_32_11iPfS_S__param_0,
	.param .u64 .ptr .align 1 _Z15_reluback_32_11iPfS_S__param_1,
	.param .u64 .ptr .align 1 _Z15_reluback_32_11iPfS_S__param_2,
	.param .u64 .ptr .align 1 _Z15_reluback_32_11iPfS_S__param_3
)
{
	.reg .pred 	%p<4>;
	.reg .b32 	%r<11>;
	.reg .b32 	%f<4>;
	.reg .b64 	%rd<11>;

	ld.param.u32 	%r6, [_Z15_reluback_32_11iPfS_S__param_0];
	ld.param.u64 	%rd4, [_Z15_reluback_32_11iPfS_S__param_1];
	ld.param.u64 	%rd5, [_Z15_reluback_32_11iPfS_S__param_2];
	ld.param.u64 	%rd6, [_Z15_reluback_32_11iPfS_S__param_3];
	mov.u32 	%r7, %tid.x;
	mov.u32 	%r8, %ctaid.x;
	mov.u32 	%r1, %ntid.x;
	mad.lo.s32 	%r10, %r8, %r1, %r7;
	setp.ge.s32 	%p1, %r10, %r6;
	@%p1 bra 	$L__BB28_3;
	mov.u32 	%r9, %nctaid.x;
	mul.lo.s32 	%r3, %r1, %r9;
	cvta.to.global.u64 	%rd1, %rd4;
	cvta.to.global.u64 	%rd2, %rd5;
	cvta.to.global.u64 	%rd3, %rd6;
$L__BB28_2:
	mul.wide.s32 	%rd7, %r10, 4;
	add.s64 	%rd8, %rd1, %rd7;
	ld.global.f32 	%f1, [%rd8];
	add.s64 	%rd9, %rd2, %rd7;
	ld.global.f32 	%f2, [%rd9];
	setp.gt.f32 	%p2, %f2, 0f00000000;
	selp.f32 	%f3, %f1, 0f00000000, %p2;
	add.s64 	%rd10, %rd3, %rd7;
	st.global.f32 	[%rd10], %f3;
	add.s32 	%r10, %r10, %r3;
	setp.lt.s32 	%p3, %r10, %r6;
	@%p3 bra 	$L__BB28_2;
$L__BB28_3:
	ret;

}
	// .globl	_Z15_reluback_64_11iPdS_S_
.visible .entry _Z15_reluback_64_11iPdS_S_(
	.param .u32 _Z15_reluback_64_11iPdS_S__param_0,
	.param .u64 .ptr .align 1 _Z15_reluback_64_11iPdS_S__param_1,
	.param .u64 .ptr .align 1 _Z15_reluback_64_11iPdS_S__param_2,
	.param .u64 .ptr .align 1 _Z15_reluback_64_11iPdS_S__param_3
)
{
	.reg .pred 	%p<4>;
	.reg .b32 	%r<11>;
	.reg .b64 	%rd<11>;
	.reg .b64 	%fd<4>;

	ld.param.u32 	%r6, [_Z15_reluback_64_11iPdS_S__param_0];
	ld.param.u64 	%rd4, [_Z15_reluback_64_11iPdS_S__param_1];
	ld.param.u64 	%rd5, [_Z15_reluback_64_11iPdS_S__param_2];
	ld.param.u64 	%rd6, [_Z15_reluback_64_11iPdS_S__param_3];
	mov.u32 	%r7, %tid.x;
	mov.u32 	%r8, %ctaid.x;
	mov.u32 	%r1, %ntid.x;
	mad.lo.s32 	%r10, %r8, %r1, %r7;
	setp.ge.s32 	%p1, %r10, %r6;
	@%p1 bra 	$L__BB29_3;
	mov.u32 	%r9, %nctaid.x;
	mul.lo.s32 	%r3, %r1, %r9;
	cvta.to.global.u64 	%rd1, %rd4;
	cvta.to.global.u64 	%rd2, %rd5;
	cvta.to.global.u64 	%rd3, %rd6;
$L__BB29_2:
	mul.wide.s32 	%rd7, %r10, 8;
	add.s64 	%rd8, %rd1, %rd7;
	ld.global.f64 	%fd1, [%rd8];
	add.s64 	%rd9, %rd2, %rd7;
	ld.global.f64 	%fd2, [%rd9];
	setp.gt.f64 	%p2, %fd2, 0d0000000000000000;
	selp.f64 	%fd3, %fd1, 0d0000000000000000, %p2;
	add.s64 	%rd10, %rd3, %rd7;
	st.global.f64 	[%rd10], %fd3;
	add.s32 	%r10, %r10, %r3;
	setp.lt.s32 	%p3, %r10, %r6;
	@%p3 bra 	$L__BB29_2;
$L__BB29_3:
	ret;

}
	// .globl	_Z15_sigmback_32_11iPfS_S_
.visible .entry _Z15_sigmback_32_11iPfS_S_(
	.param .u32 _Z15_sigmback_32_11iPfS_S__param_0,
	.param .u64 .ptr .align 1 _Z15_sigmback_32_11iPfS_S__param_1,
	.param .u64 .ptr .align 1 _Z15_sigmback_32_11iPfS_S__param_2,
	.param .u64 .ptr .align 1 _Z15_sigmback_32_11iPfS_S__param_3
)
{
	.reg .pred 	%p<3>;
	.reg .b32 	%r<11>;
	.reg .b32 	%f<7>;
	.reg .b64 	%rd<11>;

	ld.param.u32 	%r6, [_Z15_sigmback_32_11iPfS_S__param_0];
	ld.param.u64 	%rd4, [_Z15_sigmback_32_11iPfS_S__param_1];
	ld.param.u64 	%rd5, [_Z15_sigmback_32_11iPfS_S__param_2];
	ld.param.u64 	%rd6, [_Z15_sigmback_32_11iPfS_S__param_3];
	mov.u32 	%r7, %tid.x;
	mov.u32 	%r8, %ctaid.x;
	mov.u32 	%r1, %ntid.x;
	mad.lo.s32 	%r10, %r8, %r1, %r7;
	setp.ge.s32 	%p1, %r10, %r6;
	@%p1 bra 	$L__BB30_3;
	mov.u32 	%r9, %nctaid.x;
	mul.lo.s32 	%r3, %r1, %r9;
	cvta.to.global.u64 	%rd1, %rd4;
	cvta.to.global.u64 	%rd2, %rd5;
	cvta.to.global.u64 	%rd3, %rd6;
$L__BB30_2:
	mul.wide.s32 	%rd7, %r10, 4;
	add.s64 	%rd8, %rd1, %rd7;
	ld.global.f32 	%f1, [%rd8];
	add.s64 	%rd9, %rd2, %rd7;
	ld.global.f32 	%f2, [%rd9];
	mul.f32 	%f3, %f1, %f2;
	mov.f32 	%f4, 0f3F800000;
	sub.f32 	%f5, %f4, %f2;
	mul.f32 	%f6, %f3, %f5;
	add.s64 	%rd10, %rd3, %rd7;
	st.global.f32 	[%rd10], %f6;
	add.s32 	%r10, %r10, %r3;
	setp.lt.s32 	%p2, %r10, %r6;
	@%p2 bra 	$L__BB30_2;
$L__BB30_3:
	ret;

}
	// .globl	_Z15_sigmback_64_11iPdS_S_
.visible .entry _Z15_sigmback_64_11iPdS_S_(
	.param .u32 _Z15_sigmback_64_11iPdS_S__param_0,
	.param .u64 .ptr .align 1 _Z15_sigmback_64_11iPdS_S__param_1,
	.param .u64 .ptr .align 1 _Z15_sigmback_64_11iPdS_S__param_2,
	.param .u64 .ptr .align 1 _Z15_sigmback_64_11iPdS_S__param_3
)
{
	.reg .pred 	%p<3>;
	.reg .b32 	%r<11>;
	.reg .b64 	%rd<11>;
	.reg .b64 	%fd<7>;

	ld.param.u32 	%r6, [_Z15_sigmback_64_11iPdS_S__param_0];
	ld.param.u64 	%rd4, [_Z15_sigmback_64_11iPdS_S__param_1];
	ld.param.u64 	%rd5, [_Z15_sigmback_64_11iPdS_S__param_2];
	ld.param.u64 	%rd6, [_Z15_sigmback_64_11iPdS_S__param_3];
	mov.u32 	%r7, %tid.x;
	mov.u32 	%r8, %ctaid.x;
	mov.u32 	%r1, %ntid.x;
	mad.lo.s32 	%r10, %r8, %r1, %r7;
	setp.ge.s32 	%p1, %r10, %r6;
	@%p1 bra 	$L__BB31_3;
	mov.u32 	%r9, %nctaid.x;
	mul.lo.s32 	%r3, %r1, %r9;
	cvta.to.global.u64 	%rd1, %rd4;
	cvta.to.global.u64 	%rd2, %rd5;
	cvta.to.global.u64 	%rd3, %rd6;
$L__BB31_2:
	mul.wide.s32 	%rd7, %r10, 8;
	add.s64 	%rd8, %rd1, %rd7;
	ld.global.f64 	%fd1, [%rd8];
	add.s64 	%rd9, %rd2, %rd7;
	ld.global.f64 	%fd2, [%rd9];
	mul.f64 	%fd3, %fd1, %fd2;
	mov.f64 	%fd4, 0d3FF0000000000000;
	sub.f64 	%fd5, %fd4, %fd2;
	mul.f64 	%fd6, %fd3, %fd5;
	add.s64 	%rd10, %rd3, %rd7;
	st.global.f64 	[%rd10], %fd6;
	add.s32 	%r10, %r10, %r3;
	setp.lt.s32 	%p2, %r10, %r6;
	@%p2 bra 	$L__BB31_2;
$L__BB31_3:
	ret;

}
	// .globl	_Z15_tanhback_32_11iPfS_S_
.visible .entry _Z15_tanhback_32_11iPfS_S_(
	.param .u32 _Z15_tanhback_32_11iPfS_S__param_0,
	.param .u64 .ptr .align 1 _Z15_tanhback_32_11iPfS_S__param_1,
	.param .u64 .ptr .align 1 _Z15_tanhback_32_11iPfS_S__param_2,
	.param .u64 .ptr .align 1 _Z15_tanhback_32_11iPfS_S__param_3
)
{
	.reg .pred 	%p<3>;
	.reg .b32 	%r<11>;
	.reg .b32 	%f<7>;
	.reg .b64 	%rd<11>;

	ld.param.u32 	%r6, [_Z15_tanhback_32_11iPfS_S__param_0];
	ld.param.u64 	%rd4, [_Z15_tanhback_32_11iPfS_S__param_1];
	ld.param.u64 	%rd5, [_Z15_tanhback_32_11iPfS_S__param_2];
	ld.param.u64 	%rd6, [_Z15_tanhback_32_11iPfS_S__param_3];
	mov.u32 	%r7, %tid.x;
	mov.u32 	%r8, %ctaid.x;
	mov.u32 	%r1, %ntid.x;
	mad.lo.s32 	%r10, %r8, %r1, %r7;
	setp.ge.s32 	%p1, %r10, %r6;
	@%p1 bra 	$L__BB32_3;
	mov.u32 	%r9, %nctaid.x;
	mul.lo.s32 	%r3, %r1, %r9;
	cvta.to.global.u64 	%rd1, %rd4;
	cvta.to.global.u64 	%rd2, %rd5;
	cvta.to.global.u64 	%rd3, %rd6;
$L__BB32_2:
	mul.wide.s32 	%rd7, %r10, 4;
	add.s64 	%rd8, %rd1, %rd7;
	ld.global.f32 	%f1, [%rd8];
	add.s64 	%rd9, %rd2, %rd7;
	ld.global.f32 	%f2, [%rd9];
	mul.f32 	%f3, %f2, %f2;
	mov.f32 	%f4, 0f3F800000;
	sub.f32 	%f5, %f4, %f3;
	mul.f32 	%f6, %f1, %f5;
	add.s64 	%rd10, %rd3, %rd7;
	st.global.f32 	[%rd10], %f6;
	add.s32 	%r10, %r10, %r3;
	setp.lt.s32 	%p2, %r10, %r6;
	@%p2 bra 	$L__BB32_2;
$L__BB32_3:
	ret;

}
	// .globl	_Z15_tanhback_64_11iPdS_S_
.visible .entry _Z15_tanhback_64_11iPdS_S_(
	.param .u32 _Z15_tanhback_64_11iPdS_S__param_0,
	.param .u64 .ptr .align 1 _Z15_tanhback_64_11iPdS_S__param_1,
	.param .u64 .ptr .align 1 _Z15_tanhback_64_11iPdS_S__param_2,
	.param .u64 .ptr .align 1 _Z15_tanhback_64_11iPdS_S__param_3
)
{
	.reg .pred 	%p<3>;
	.reg .b32 	%r<11>;
	.reg .b64 	%rd<11>;
	.reg .b64 	%fd<7>;

	ld.param.u32 	%r6, [_Z15_tanhback_64_11iPdS_S__param_0];
	ld.param.u64 	%rd4, [_Z15_tanhback_64_11iPdS_S__param_1];
	ld.param.u64 	%rd5, [_Z15_tanhback_64_11iPdS_S__param_2];
	ld.param.u64 	%rd6, [_Z15_tanhback_64_11iPdS_S__param_3];
	mov.u32 	%r7, %tid.x;
	mov.u32 	%r8, %ctaid.x;
	mov.u32 	%r1, %ntid.x;
	mad.lo.s32 	%r10, %r8, %r1, %r7;
	setp.ge.s32 	%p1, %r10, %r6;
	@%p1 bra 	$L__BB33_3;
	mov.u32 	%r9, %nctaid.x;
	mul.lo.s32 	%r3, %r1, %r9;
	cvta.to.global.u64 	%rd1, %rd4;
	cvta.to.global.u64 	%rd2, %rd5;
	cvta.to.global.u64 	%rd3, %rd6;
$L__BB33_2:
	mul.wide.s32 	%rd7, %r10, 8;
	add.s64 	%rd8, %rd1, %rd7;
	ld.global.f64 	%fd1, [%rd8];
	add.s64 	%rd9, %rd2, %rd7;
	ld.global.f64 	%fd2, [%rd9];
	mul.f64 	%fd3, %fd2, %fd2;
	mov.f64 	%fd4, 0d3FF0000000000000;
	sub.f64 	%fd5, %fd4, %fd3;
	mul.f64 	%fd6, %fd1, %fd5;
	add.s64 	%rd10, %rd3, %rd7;
	st.global.f64 	[%rd10], %fd6;
	add.s32 	%r10, %r10, %r3;
	setp.lt.s32 	%p2, %r10, %r6;
	@%p2 bra 	$L__BB33_2;
$L__BB33_3:
	ret;

}
	// .globl	_Z11_rpow_32_11iPfS_S_
.visible .entry _Z11_rpow_32_11iPfS_S_(
	.param .u32 _Z11_rpow_32_11iPfS_S__param_0,
	.param .u64 .ptr .align 1 _Z11_rpow_32_11iPfS_S__param_1,
	.param .u64 .ptr .align 1 _Z11_rpow_32_11iPfS_S__param_2,
	.param .u64 .ptr .align 1 _Z11_rpow_32_11iPfS_S__param_3
)
{
	.reg .pred 	%p<24>;
	.reg .b32 	%r<25>;
	.reg .b32 	%f<77>;
	.reg .b64 	%rd<12>;

	ld.param.u32 	%r6, [_Z11_rpow_32_11iPfS_S__param_0];
	ld.param.u64 	%rd4, [_Z11_rpow_32_11iPfS_S__param_1];
	ld.param.u64 	%rd5, [_Z11_rpow_32_11iPfS_S__param_2];
	ld.param.u64 	%rd6, [_Z11_rpow_32_11iPfS_S__param_3];
	mov.u32 	%r7, %tid.x;
	mov.u32 	%r8, %ctaid.x;
	mov.u32 	%r1, %ntid.x;
	mad.lo.s32 	%r24, %r8, %r1, %r7;
	setp.ge.s32 	%p1, %r24, %r6;
	@%p1 bra 	$L__BB34_11;
	mov.u32 	%r9, %nctaid.x;
	mul.lo.s32 	%r3, %r1, %r9;
	cvta.to.global.u64 	%rd1, %rd4;
	cvta.to.global.u64 	%rd2, %rd5;
	cvta.to.global.u64 	%rd3, %rd6;
$L__BB34_2:
	mul.wide.s32 	%rd7, %r24, 4;
	add.s64 	%rd8, %rd1, %rd7;
	ld.global.f32 	%f12, [%rd8];
	add.s64 	%rd9, %rd2, %rd7;
	ld.global.f32 	%f2, [%rd9];
	mul.f32 	%f13, %f12, 0f3F000000;
	cvt.rzi.f32.f32 	%f14, %f13;
	add.f32 	%f15, %f14, %f14;
	sub.f32 	%f16, %f12, %f15;
	abs.f32 	%f3, %f16;
	abs.f32 	%f4, %f2;
	setp.lt.f32 	%p2, %f4, 0f00800000;
	mul.f32 	%f17, %f4, 0f4B800000;
	selp.f32 	%f18, %f17, %f4, %p2;
	selp.f32 	%f19, 0fC1C00000, 0f00000000, %p2;
	mov.b32 	%r10, %f18;
	add.s32 	%r11, %r10, -1060439283;
	and.b32  	%r12, %r11, -8388608;
	sub.s32 	%r13, %r10, %r12;
	mov.b32 	%f20, %r13;
	cvt.rn.f32.s32 	%f21, %r12;
	fma.rn.f32 	%f22, %f21, 0f34000000, %f19;
	add.f32 	%f23, %f20, 0fBF800000;
	add.f32 	%f24, %f20, 0f3F800000;
	rcp.approx.ftz.f32 	%f25, %f24;
	add.f32 	%f26, %f23, %f23;
	mul.f32 	%f27, %f26, %f25;
	mul.f32 	%f28, %f27, %f27;
	sub.f32 	%f29, %f23, %f27;
	add.f32 	%f30, %f29, %f29;
	neg.f32 	%f31, %f27;
	fma.rn.f32 	%f32, %f31, %f23, %f30;
	mul.rn.f32 	%f33, %f25, %f32;
	fma.rn.f32 	%f34, %f28, 0f3A2C32E4, 0f3B52E7DB;
	fma.rn.f32 	%f35, %f34, %f28, 0f3C93BB73;
	fma.rn.f32 	%f36, %f35, %f28, 0f3DF6384F;
	mul.rn.f32 	%f37, %f36, %f28;
	fma.rn.f32 	%f38, %f27, 0f3FB8AA3B, %f22;
	sub.f32 	%f39, %f22, %f38;
	fma.rn.f32 	%f40, %f27, 0f3FB8AA3B, %f39;
	fma.rn.f32 	%f41, %f33, 0f3FB8AA3B, %f40;
	fma.rn.f32 	%f42, %f27, 0f32A55E34, %f41;
	mul.f32 	%f43, %f37, 0f40400000;
	fma.rn.f32 	%f44, %f43, %f33, %f42;
	fma.rn.f32 	%f45, %f37, %f27, %f44;
	add.rn.f32 	%f46, %f38, %f45;
	neg.f32 	%f47, %f38;
	add.rn.f32 	%f48, %f46, %f47;
	neg.f32 	%f49, %f48;
	add.rn.f32 	%f50, %f45, %f49;
	mul.rn.f32 	%f51, %f46, %f12;
	neg.f32 	%f52, %f51;
	fma.rn.f32 	%f53, %f46, %f12, %f52;
	fma.rn.f32 	%f54, %f50, %f12, %f53;
	cvt.rni.f32.f32 	%f55, %f51;
	sub.f32 	%f56, %f51, %f55;
	add.f32 	%f57, %f56, %f54;
	fma.rn.f32 	%f58, %f57, 0f391FCB8E, 0f3AAF85ED;
	fma.rn.f32 	%f59, %f58, %f57, 0f3C1D9856;
	fma.rn.f32 	%f60, %f59, %f57, 0f3D6357BB;
	fma.rn.f32 	%f61, %f60, %f57, 0f3E75FDEC;
	fma.rn.f32 	%f62, %f61, %f57, 0f3F317218;
	fma.rn.f32 	%f63, %f62, %f57, 0f3F800000;
	cvt.rzi.s32.f32 	%r14, %f55;
	setp.gt.f32 	%p3, %f55, 0f00000000;
	selp.b32 	%r15, 0, -2097152000, %p3;
	add.s32 	%r16, %r15, 2130706432;
	mov.b32 	%f64, %r16;
	mul.f32 	%f65, %f63, %f64;
	shl.b32 	%r17, %r14, 23;
	sub.s32 	%r18, %r17, %r15;
	mov.b32 	%f66, %r18;
	mul.f32 	%f67, %f65, %f66;
	abs.f32 	%f68, %f51;
	setp.gt.f32 	%p4, %f68, 0f43180000;
	setp.lt.f32 	%p5, %f51, 0f00000000;
	selp.f32 	%f69, 0f00000000, 0f7F800000, %p5;
	selp.f32 	%f5, %f69, %f67, %p4;
	setp.eq.f32 	%p6, %f2, 0f3F800000;
	setp.eq.f32 	%p7, %f12, 0f00000000;
	or.pred  	%p8, %p6, %p7;
	mov.f32 	%f76, 0f3F800000;
	@%p8 bra 	$L__BB34_10;
	setp.num.f32 	%p9, %f4, %f4;
	abs.f32 	%f70, %f12;
	setp.num.f32 	%p10, %f70, %f70;
	and.pred  	%p11, %p9, %p10;
	@%p11 bra 	$L__BB34_5;
	add.rn.f32 	%f76, %f2, %f12;
	bra.uni 	$L__BB34_10;
$L__BB34_5:
	setp.neu.f32 	%p12, %f2, 0f00000000;
	setp.neu.f32 	%p13, %f4, 0f7F800000;
	and.pred  	%p14, %p12, %p13;
	@%p14 bra 	$L__BB34_7;
	setp.neu.f32 	%p21, %f3, 0f3F800000;
	add.f32 	%f75, %f2, %f2;
	mov.b32 	%r19, %f75;
	setp.lt.f32 	%p22, %f12, 0f00000000;
	xor.b32  	%r20, %r19, 2139095040;
	selp.b32 	%r21, %r20, %r19, %p22;
	and.b32  	%r22, %r21, 2147483647;
	selp.b32 	%r23, %r22, %r21, %p21;
	mov.b32 	%f76, %r23;
	bra.uni 	$L__BB34_10;
$L__BB34_7:
	setp.eq.f32 	%p15, %f2, 0fBF800000;
	setp.eq.f32 	%p16, %f70, 0f7F800000;
	and.pred  	%p17, %p15, %p16;
	@%p17 bra 	$L__BB34_10;
	setp.geu.f32 	%p18, %f2, 0f00000000;
	mov.f32 	%f76, %f5;
	@%p18 bra 	$L__BB34_10;
	setp.neu.f32 	%p19, %f3, 0f3F800000;
	neg.f32 	%f72, %f5;
	selp.f32 	%f73, %f5, %f72, %p19;
	cvt.rmi.f32.f32 	%f74, %f12;
	setp.neu.f32 	%p20, %f12, %f74;
	selp.f32 	%f76, 0f7FFFFFFF, %f73, %p20;
$L__BB34_10:
	add.s64 	%rd11, %rd3, %rd7;
	st.global.f32 	[%rd11], %f76;
	add.s32 	%r24, %r24, %r3;
	setp.lt.s32 	%p23, %r24, %r6;
	@%p23 bra 	$L__BB34_2;
$L__BB34_11:
	ret;

}
	// .globl	_Z11_rpow_64_11iPdS_S_
.visible .entry _Z11_rpow_64_11iPdS_S_(
	.param .u32 _Z11_rpow_64_11iPdS_S__param_0,
	.param .u64 .ptr .align 1 _Z11_rpow_64_11iPdS_S__param_1,
	.param .u64 .ptr .align 1 _Z11_rpow_64_11iPdS_S__param_2,
	.param .u64 .ptr .align 1 _Z11_rpow_64_11iPdS_S__param_3
)
{
	.reg .pred 	%p<27>;
	.reg .b32 	%r<34>;
	.reg .b64 	%rd<14>;
	.reg .b64 	%fd<26>;

	ld.param.u32 	%r8, [_Z11_rpow_64_11iPdS_S__param_0];
	ld.param.u64 	%rd5, [_Z11_rpow_64_11iPdS_S__param_1];
	ld.param.u64 	%rd6, [_Z11_rpow_64_11iPdS_S__param_2];
	ld.param.u64 	%rd7, [_Z11_rpow_64_11iPdS_S__param_3];
	mov.u32 	%r9, %tid.x;
	mov.u32 	%r10, %ctaid.x;
	mov.u32 	%r1, %ntid.x;
	mad.lo.s32 	%r33, %r10, %r1, %r9;
	setp.ge.s32 	%p4, %r33, %r8;
	@%p4 bra 	$L__BB35_13;
	mov.u32 	%r11, %nctaid.x;
	mul.lo.s32 	%r3, %r1, %r11;
	cvta.to.global.u64 	%rd1, %rd5;
	cvta.to.global.u64 	%rd2, %rd6;
	cvta.to.global.u64 	%rd3, %rd7;
$L__BB35_2:
	mul.wide.s32 	%rd8, %r33, 8;
	add.s64 	%rd9, %rd1, %rd8;
	ld.global.f64 	%fd1, [%rd9];
	add.s64 	%rd10, %rd2, %rd8;
	ld.global.f64 	%fd2, [%rd10];
	{
	.reg .b32 %temp; 
	mov.b64 	{%temp, %r5}, %fd2;
	}
	{
	.reg .b32 %temp; 
	mov.b64 	{%temp, %r6}, %fd1;
	}
	shr.u32 	%r12, %r6, 20;
	and.b32  	%r13, %r12, 2047;
	add.s32 	%r14, %r13, -1012;
	mov.b64 	%rd11, %fd1;
	shl.b64 	%rd4, %rd11, %r14;
	setp.eq.s64 	%p3, %rd4, -9223372036854775808;
	abs.f64 	%fd3, %fd2;
	setp.neu.f64 	%p5, %fd2, 0d0000000000000000;
	@%p5 bra 	$L__BB35_4;
	setp.eq.s64 	%p8, %rd4, -9223372036854775808;
	abs.f64 	%fd19, %fd1;
	setp.neu.f64 	%p9, %fd19, 0d3FE0000000000000;
	and.pred  	%p3, %p9, %p8;
	selp.b32 	%r15, %r5, 0, %p3;
	setp.lt.s32 	%p10, %r6, 0;
	or.b32  	%r16, %r15, 2146435072;
	selp.b32 	%r17, %r16, %r15, %p10;
	mov.b32 	%r18, 0;
	mov.b64 	%fd25, {%r18, %r17};
	bra.uni 	$L__BB35_5;
$L__BB35_4:
	{ // callseq 1, 0
	.param .b64 param0;
	st.param.f64 	[param0], %fd3;
	.param .b64 param1;
	st.param.f64 	[param1], %fd1;
	.param .b64 retval0;
	call.uni (retval0), 
	__internal_accurate_pow, 
	(
	param0, 
	param1
	);
	ld.param.f64 	%fd11, [retval0];
	} // callseq 1
	setp.lt.s32 	%p6, %r5, 0;
	cvt.rzi.f64.f64 	%fd13, %fd1;
	setp.neu.f64 	%p7, %fd1, %fd13;
	neg.f64 	%fd15, %fd11;
	selp.f64 	%fd16, %fd15, %fd11, %p3;
	selp.f64 	%fd17, %fd16, %fd11, %p6;
	selp.f64 	%fd18, 0dFFF8000000000000, %fd17, %p7;
	selp.f64 	%fd25, %fd18, %fd17, %p6;
$L__BB35_5:
	add.f64 	%fd20, %fd1, %fd2;
	{
	.reg .b32 %temp; 
	mov.b64 	{%temp, %r19}, %fd20;
	}
	and.b32  	%r20, %r19, 2146435072;
	setp.ne.s32 	%p11, %r20, 2146435072;
	@%p11 bra 	$L__BB35_12;
	setp.num.f64 	%p12, %fd2, %fd2;
	setp.num.f64 	%p13, %fd1, %fd1;
	and.pred  	%p14, %p12, %p13;
	@%p14 bra 	$L__BB35_8;
	add.rn.f64 	%fd25, %fd2, %fd1;
	bra.uni 	$L__BB35_12;
$L__BB35_8:
	abs.f64 	%fd21, %fd1;
	setp.neu.f64 	%p15, %fd21, 0d7FF0000000000000;
	@%p15 bra 	$L__BB35_10;
	setp.gt.f64 	%p20, %fd3, 0d3FF0000000000000;
	selp.b32 	%r28, 2146435072, 0, %p20;
	setp.lt.s32 	%p21, %r6, 0;
	xor.b32  	%r29, %r28, 2146435072;
	selp.b32 	%r30, %r29, %r28, %p21;
	setp.eq.f64 	%p22, %fd2, 0dBFF0000000000000;
	selp.b32 	%r31, 1072693248, %r30, %p22;
	mov.b32 	%r32, 0;
	mov.b64 	%fd25, {%r32, %r31};
	bra.uni 	$L__BB35_12;
$L__BB35_10:
	setp.neu.f64 	%p16, %fd3, 0d7FF0000000000000;
	@%p16 bra 	$L__BB35_12;
	setp.lt.s32 	%p17, %r5, 0;
	setp.lt.s32 	%p18, %r6, 0;
	selp.b32 	%r21, 0, 2146435072, %p18;
	and.b32  	%r22, %r6, 2147483647;
	setp.ne.s32 	%p19, %r22, 1071644672;
	or.b32  	%r23, %r21, -2147483648;
	selp.b32 	%r24, %r23, %r21, %p19;
	selp.b32 	%r25, %r24, %r21, %p3;
	selp.b32 	%r26, %r25, %r21, %p17;
	mov.b32 	%r27, 0;
	mov.b64 	%fd25, {%r27, %r26};
$L__BB35_12:
	setp.eq.f64 	%p23, %fd2, 0d3FF0000000000000;
	setp.eq.f64 	%p24, %fd1, 0d0000000000000000;
	selp.f64 	%fd22, 0d3FF0000000000000, %fd25, %p24;
	selp.f64 	%fd23, 0d3FF0000000000000, %fd22, %p23;
	add.s64 	%rd13, %rd3, %rd8;
	st.global.f64 	[%rd13], %fd23;
	add.s32 	%r33, %r33, %r3;
	setp.lt.s32 	%p25, %r33, %r8;
	@%p25 bra 	$L__BB35_2;
$L__BB35_13:
	ret;

}
.func  (.param .b64 func_retval0) __internal_accurate_pow(
	.param .b64 __internal_accurate_pow_param_0,
	.param .b64 __internal_accurate_pow_param_1
)
{
	.reg .pred 	%p<8>;
	.reg .b32 	%r<49>;
	.reg .b32 	%f<3>;
	.reg .b64 	%fd<109>;

	ld.param.f64 	%fd10, [__internal_accurate_pow_param_0];
	ld.param.f64 	%fd11, [__internal_accurate_pow_param_1];
	{
	.reg .b32 %temp; 
	mov.b64 	{%temp, %r46}, %fd10;
	}
	{
	.reg .b32 %temp; 
	mov.b64 	{%r45, %temp}, %fd10;
	}
	shr.u32 	%r47, %r46, 20;
	setp.gt.u32 	%p1, %r46, 1048575;
	@%p1 bra 	$L__BB36_2;
	mul.f64 	%fd12, %fd10, 0d4350000000000000;
	{
	.reg .b32 %temp; 
	mov.b64 	{%temp, %r46}, %fd12;
	}
	{
	.reg .b32 %temp; 
	mov.b64 	{%r45, %temp}, %fd12;
	}
	shr.u32 	%r16, %r46, 20;
	add.s32 	%r47, %r16, -54;
$L__BB36_2:
	add.s32 	%r48, %r47, -1023;
	and.b32  	%r17, %r46, -2146435073;
	or.b32  	%r18, %r17, 1072693248;
	mov.b64 	%fd107, {%r45, %r18};
	setp.lt.u32 	%p2, %r18, 1073127583;
	@%p2 bra 	$L__BB36_4;
	{
	.reg .b32 %temp; 
	mov.b64 	{%r19, %temp}, %fd107;
	}
	{
	.reg .b32 %temp; 
	mov.b64 	{%temp, %r20}, %fd107;
	}
	add.s32 	%r21, %r20, -1048576;
	mov.b64 	%fd107, {%r19, %r21};
	add.s32 	%r48, %r47, -1022;
$L__BB36_4:
	add.f64 	%fd13, %fd107, 0dBFF0000000000000;
	add.f64 	%fd14, %fd107, 0d3FF0000000000000;
	rcp.approx.ftz.f64 	%fd15, %fd14;
	neg.f64 	%fd16, %fd14;
	fma.rn.f64 	%fd17, %fd16, %fd15, 0d3FF0000000000000;
	fma.rn.f64 	%fd18, %fd17, %fd17, %fd17;
	fma.rn.f64 	%fd19, %fd18, %fd15, %fd15;
	mul.f64 	%fd20, %fd13, %fd19;
	fma.rn.f64 	%fd21, %fd13, %fd19, %fd20;
	mul.f64 	%fd22, %fd21, %fd21;
	fma.rn.f64 	%fd23, %fd22, 0d3EB0F5FF7D2CAFE2, 0d3ED0F5D241AD3B5A;
	fma.rn.f64 	%fd24, %fd23, %fd22, 0d3EF3B20A75488A3F;
	fma.rn.f64 	%fd25, %fd24, %fd22, 0d3F1745CDE4FAECD5;
	fma.rn.f64 	%fd26, %fd25, %fd22, 0d3F3C71C7258A578B;
	fma.rn.f64 	%fd27, %fd26, %fd22, 0d3F6249249242B910;
	fma.rn.f64 	%fd28, %fd27, %fd22, 0d3F89999999999DFB;
	sub.f64 	%fd29, %fd13, %fd21;
	add.f64 	%fd30, %fd29, %fd29;
	neg.f64 	%fd31, %fd21;
	fma.rn.f64 	%fd32, %fd31, %fd13, %fd30;
	mul.f64 	%fd33, %fd19, %fd32;
	fma.rn.f64 	%fd34, %fd22, %fd28, 0d3FB5555555555555;
	mov.f64 	%fd35, 0d3FB5555555555555;
	sub.f64 	%fd36, %fd35, %fd34;
	fma.rn.f64 	%fd37, %fd22, %fd28, %fd36;
	add.f64 	%fd38, %fd37, 0dBC46A4CB00B9E7B0;
	add.f64 	%fd39, %fd34, %fd38;
	sub.f64 	%fd40, %fd34, %fd39;
	add.f64 	%fd41, %fd38, %fd40;
	mul.rn.f64 	%fd42, %fd21, %fd21;
	neg.f64 	%fd43, %fd42;
	fma.rn.f64 	%fd44, %fd21, %fd21, %fd43;
	{
	.reg .b32 %temp; 
	mov.b64 	{%r22, %temp}, %fd33;
	}
	{
	.reg .b32 %temp; 
	mov.b64 	{%temp, %r23}, %fd33;
	}
	add.s32 	%r24, %r23, 1048576;
	mov.b64 	%fd45, {%r22, %r24};
	fma.rn.f64 	%fd46, %fd21, %fd45, %fd44;
	mul.rn.f64 	%fd47, %fd42, %fd21;
	neg.f64 	%fd48, %fd47;
	fma.rn.f64 	%fd49, %fd42, %fd21, %fd48;
	fma.rn.f64 	%fd50, %fd42, %fd33, %fd49;
	fma.rn.f64 	%fd51, %fd46, %fd21, %fd50;
	mul.rn.f64 	%fd52, %fd39, %fd47;
	neg.f64 	%fd53, %fd52;
	fma.rn.f64 	%fd54, %fd39, %fd47, %fd53;
	fma.rn.f64 	%fd55, %fd39, %fd51, %fd54;
	fma.rn.f64 	%fd56, %fd41, %fd47, %fd55;
	add.f64 	%fd57, %fd52, %fd56;
	sub.f64 	%fd58, %fd52, %fd57;
	add.f64 	%fd59, %fd56, %fd58;
	add.f64 	%fd60, %fd21, %fd57;
	sub.f64 	%fd61, %fd21, %fd60;
	add.f64 	%fd62, %fd57, %fd61;
	add.f64 	%fd63, %fd59, %fd62;
	add.f64 	%fd64, %fd33, %fd63;
	add.f64 	%fd65, %fd60, %fd64;
	sub.f64 	%fd66, %fd60, %fd65;
	add.f64 	%fd67, %fd64, %fd66;
	xor.b32  	%r25, %r48, -2147483648;
	mov.b32 	%r26, 1127219200;
	mov.b64 	%fd68, {%r25, %r26};
	mov.b32 	%r27, -2147483648;
	mov.b64 	%fd69, {%r27, %r26};
	sub.f64 	%fd70, %fd68, %fd69;
	fma.rn.f64 	%fd71, %fd70, 0d3FE62E42FEFA39EF, %fd65;
	fma.rn.f64 	%fd72, %fd70, 0dBFE62E42FEFA39EF, %fd71;
	sub.f64 	%fd73, %fd72, %fd65;
	sub.f64 	%fd74, %fd67, %fd73;
	fma.rn.f64 	%fd75, %fd70, 0d3C7ABC9E3B39803F, %fd74;
	add.f64 	%fd76, %fd71, %fd75;
	sub.f64 	%fd77, %fd71, %fd76;
	add.f64 	%fd78, %fd75, %fd77;
	{
	.reg .b32 %temp; 
	mov.b64 	{%temp, %r28}, %fd11;
	}
	{
	.reg .b32 %temp; 
	mov.b64 	{%r29, %temp}, %fd11;
	}
	shl.b32 	%r30, %r28, 1;
	setp.gt.u32 	%p3, %r30, -33554433;
	and.b32  	%r31, %r28, -15728641;
	selp.b32 	%r32, %r31, %r28, %p3;
	mov.b64 	%fd79, {%r29, %r32};
	mul.rn.f64 	%fd80, %fd76, %fd79;
	neg.f64 	%fd81, %fd80;
	fma.rn.f64 	%fd82, %fd76, %fd79, %fd81;
	fma.rn.f64 	%fd83, %fd78, %fd79, %fd82;
	add.f64 	%fd4, %fd80, %fd83;
	sub.f64 	%fd84, %fd80, %fd4;
	add.f64 	%fd5, %fd83, %fd84;
	fma.rn.f64 	%fd85, %fd4, 0d3FF71547652B82FE, 0d4338000000000000;
	{
	.reg .b32 %temp; 
	mov.b64 	{%r13, %temp}, %fd85;
	}
	mov.f64 	%fd86, 0dC338000000000000;
	add.rn.f64 	%fd87, %fd85, %fd86;
	fma.rn.f64 	%fd88, %fd87, 0dBFE62E42FEFA39EF, %fd4;
	fma.rn.f64 	%fd89, %fd87, 0dBC7ABC9E3B39803F, %fd88;
	fma.rn.f64 	%fd90, %fd89, 0d3E5ADE1569CE2BDF, 0d3E928AF3FCA213EA;
	fma.rn.f64 	%fd91, %fd90, %fd89, 0d3EC71DEE62401315;
	fma.rn.f64 	%fd92, %fd91, %fd89, 0d3EFA01997C89EB71;
	fma.rn.f64 	%fd93, %fd92, %fd89, 0d3F2A01A014761F65;
	fma.rn.f64 	%fd94, %fd93, %fd89, 0d3F56C16C1852B7AF;
	fma.rn.f64 	%fd95, %fd94, %fd89, 0d3F81111111122322;
	fma.rn.f64 	%fd96, %fd95, %fd89, 0d3FA55555555502A1;
	fma.rn.f64 	%fd97, %fd96, %fd89, 0d3FC5555555555511;
	fma.rn.f64 	%fd98, %fd97, %fd89, 0d3FE000000000000B;
	fma.rn.f64 	%fd99, %fd98, %fd89, 0d3FF0000000000000;
	fma.rn.f64 	%fd100, %fd99, %fd89, 0d3FF0000000000000;
	{
	.reg .b32 %temp; 
	mov.b64 	{%r14, %temp}, %fd100;
	}
	{
	.reg .b32 %temp; 
	mov.b64 	{%temp, %r15}, %fd100;
	}
	shl.b32 	%r33, %r13, 20;
	add.s32 	%r34, %r33, %r15;
	mov.b64 	%fd108, {%r14, %r34};
	{
	.reg .b32 %temp; 
	mov.b64 	{%temp, %r35}, %fd4;
	}
	mov.b32 	%f2, %r35;
	abs.f32 	%f1, %f2;
	setp.lt.f32 	%p4, %f1, 0f4086232B;
	@%p4 bra 	$L__BB36_7;
	setp.lt.f64 	%p5, %fd4, 0d0000000000000000;
	add.f64 	%fd101, %fd4, 0d7FF0000000000000;
	selp.f64 	%fd108, 0d0000000000000000, %fd101, %p5;
	setp.geu.f32 	%p6, %f1, 0f40874800;
	@%p6 bra 	$L__BB36_7;
	shr.u32 	%r36, %r13, 31;
	add.s32 	%r37, %r13, %r36;
	shr.s32 	%r38, %r37, 1;
	shl.b32 	%r39, %r38, 20;
	add.s32 	%r40, %r15, %r39;
	mov.b64 	%fd102, {%r14, %r40};
	sub.s32 	%r41, %r13, %r38;
	shl.b32 	%r42, %r41, 20;
	add.s32 	%r43, %r42, 1072693248;
	mov.b32 	%r44, 0;
	mov.b64 	%fd103, {%r44, %r43};
	mul.f64 	%fd108, %fd103, %fd102;
$L__BB36_7:
	abs.f64 	%fd104, %fd108;
	setp.eq.f64 	%p7, %fd104, 0d7FF0000000000000;
	fma.rn.f64 	%fd105, %fd108, %fd5, %fd108;
	selp.f64 	%fd106, %fd108, %fd105, %p7;
	st.param.f64 	[func_retval0], %fd106;
	ret;

}


// ===== COMPILED SASS (sm_100) =====

	.target	sm_100

	.elftype	@"ET_EXEC"


//--------------------- .note.nv.tkinfo           --------------------------
	.section	.note.nv.tkinfo,"",@"SHT_NOTE"
	.sectionflags	@"SHF_NOTE_NV_TKINFO"
	.tkinfo
        /*0018*/ 	.word	0x00000002
        /*0030*/ 	.string	""
        /*0030*/ 	.string	"ptxas"
        /*0030*/ 	.string	"Cuda compilation tools, release 13.0, V13.0.88"
        /*0030*/ 	.string	"Build cuda_13.0.r13.0/compiler.36424714_0"
        /*0030*/ 	.string	"-arch sm_100 -m 64 "



//--------------------- .note.nv.cuinfo           --------------------------
	.section	.note.nv.cuinfo,"",@"SHT_NOTE"
	.sectionflags	@"SHF_NOTE_NV_CUINFO"
        /*0018*/ 	.short	0x0002
        /*001a*/ 	.short	0x0064
        /*001c*/ 	.short	0x0082
	.zero		2


//--------------------- .nv.info                  --------------------------
	.section	.nv.info,"",@"SHT_CUDA_INFO"
	.align	4


	//----- nvinfo : EIATTR_REGCOUNT
	.align		4
        /*0000*/ 	.byte	0x04, 0x2f
        /*0002*/ 	.short	(.L_1 - .L_0)
	.align		4
.L_0:
        /*0004*/ 	.word	index@(_Z10_add_32_11iPfS_S_)
        /*0008*/ 	.word	0x00000014


	//----- nvinfo : EIATTR_FRAME_SIZE
	.align		4
.L_1:
        /*000c*/ 	.byte	0x04, 0x11
        /*000e*/ 	.short	(.L_3 - .L_2)
	.align		4
.L_2:
        /*0010*/ 	.word	index@(_Z10_add_32_11iPfS_S_)
        /*0014*/ 	.word	0x00000000


	//----- nvinfo : EIATTR_REGCOUNT
	.align		4
.L_3:
        /*0018*/ 	.byte	0x04, 0x2f
        /*001a*/ 	.short	(.L_5 - .L_4)
	.align		4
.L_4:
        /*001c*/ 	.word	index@(_Z10_add_64_11iPdS_S_)
        /*0020*/ 	.word	0x00000014


	//----- nvinfo : EIATTR_FRAME_SIZE
	.align		4
.L_5:
        /*0024*/ 	.byte	0x04, 0x11
        /*0026*/ 	.short	(.L_7 - .L_6)
	.align		4
.L_6:
        /*0028*/ 	.word	index@(_Z10_add_64_11iPdS_S_)
        /*002c*/ 	.word	0x00000000


	//----- nvinfo : EIATTR_REGCOUNT
	.align		4
.L_7:
        /*0030*/ 	.byte	0x04, 0x2f
        /*0032*/ 	.short	(.L_9 - .L_8)
	.align		4
.L_8:
        /*0034*/ 	.word	index@(_Z10_sub_32_11iPfS_S_)
        /*0038*/ 	.word	0x00000014


	//----- nvinfo : EIATTR_FRAME_SIZE
	.align		4
.L_9:
        /*003c*/ 	.byte	0x04, 0x11
        /*003e*/ 	.short	(.L_11 - .L_10)
	.align		4
.L_10:
        /*0040*/ 	.word	index@(_Z10_sub_32_11iPfS_S_)
        /*0044*/ 	.word	0x00000000


	//----- nvinfo : EIATTR_REGCOUNT
	.align		4
.L_11:
        /*0048*/ 	.byte	0x04, 0x2f
        /*004a*/ 	.short	(.L_13 - .L_12)
	.align		4
.L_12:
        /*004c*/ 	.word	index@(_Z10_sub_64_11iPdS_S_)
        /*0050*/ 	.word	0x00000014


	//----- nvinfo : EIATTR_FRAME_SIZE
	.align		4
.L_13:
        /*0054*/ 	.byte	0x04, 0x11
        /*0056*/ 	.short	(.L_15 - .L_14)
	.align		4
.L_14:
        /*0058*/ 	.word	index@(_Z10_sub_64_11iPdS_S_)
        /*005c*/ 	.word	0x00000000


	//----- nvinfo : EIATTR_REGCOUNT
	.align		4
.L_15:
        /*0060*/ 	.byte	0x04, 0x2f
        /*0062*/ 	.short	(.L_17 - .L_16)
	.align		4
.L_16:
        /*0064*/ 	.word	index@(_Z10_mul_32_11iPfS_S_)
        /*0068*/ 	.word	0x00000014


	//----- nvinfo : EIATTR_FRAME_SIZE
	.align		4
.L_17:
        /*006c*/ 	.byte	0x04, 0x11
        /*006e*/ 	.short	(.L_19 - .L_18)
	.align		4
.L_18:
        /*0070*/ 	.word	index@(_Z10_mul_32_11iPfS_S_)
        /*0074*/ 	.word	0x00000000


	//----- nvinfo : EIATTR_REGCOUNT
	.align		4
.L_19:
        /*0078*/ 	.byte	0x04, 0x2f
        /*007a*/ 	.short	(.L_21 - .L_20)
	.align		4
.L_20:
        /*007c*/ 	.word	index@(_Z10_mul_64_11iPdS_S_)
        /*0080*/ 	.word	0x00000014


	//----- nvinfo : EIATTR_FRAME_SIZE
	.align		4
.L_21:
        /*0084*/ 	.byte	0x04, 0x11
        /*0086*/ 	.short	(.L_23 - .L_22)
	.align		4
.L_22:
        /*0088*/ 	.word	index@(_Z10_mul_64_11iPdS_S_)
        /*008c*/ 	.word	0x00000000


	//----- nvinfo : EIATTR_REGCOUNT
	.align		4
.L_23:
        /*0090*/ 	.byte	0x04, 0x2f
        /*0092*/ 	.short	(.L_25 - .L_24)
	.align		4
.L_24:
        /*0094*/ 	.word	index@(_Z10_div_32_11iPfS_S_)
        /*0098*/ 	.word	0x00000016


	//----- nvinfo : EIATTR_FRAME_SIZE
	.align		4
.L_25:
        /*009c*/ 	.byte	0x04, 0x11
        /*009e*/ 	.short	(.L_27 - .L_26)
	.align		4
.L_26:
        /*00a0*/ 	.word	index@($__internal_1_$__cuda_sm3x_div_rn_noftz_f32_slowpath)
        /*00a4*/ 	.word	0x00000000


	//----- nvinfo : EIATTR_FRAME_SIZE
	.align		4
.L_27:
        /*00a8*/ 	.byte	0x04, 0x11
        /*00aa*/ 	.short	(.L_29 - .L_28)
	.align		4
.L_28:
        /*00ac*/ 	.word	index@(_Z10_div_32_11iPfS_S_)
        /*00b0*/ 	.word	0x00000000


	//----- nvinfo : EIATTR_REGCOUNT
	.align		4
.L_29:
        /*00b4*/ 	.byte	0x04, 0x2f
        /*00b6*/ 	.short	(.L_31 - .L_30)
	.align		4
.L_30:
        /*00b8*/ 	.word	index@(_Z10_div_64_11iPdS_S_)
        /*00bc*/ 	.word	0x00000020


	//----- nvinfo : EIATTR_FRAME_SIZE
	.align		4
.L_31:
        /*00c0*/ 	.byte	0x04, 0x11
        /*00c2*/ 	.short	(.L_33 - .L_32)
	.align		4
.L_32:
        /*00c4*/ 	.word	index@($__internal_0_$__cuda_sm20_div_rn_f64_full)
        /*00c8*/ 	.word	0x00000000


	//----- nvinfo : EIATTR_FRAME_SIZE
	.align		4
.L_33:
        /*00cc*/ 	.byte	0x04, 0x11
        /*00ce*/ 	.short	(.L_35 - .L_34)
	.align		4
.L_34:
        /*00d0*/ 	.word	index@(_Z10_div_64_11iPdS_S_)
        /*00d4*/ 	.word	0x00000000


	//----- nvinfo : EIATTR_REGCOUNT
	.align		4
.L_35:
        /*00d8*/ 	.byte	0x04, 0x2f
        /*00da*/ 	.short	(.L_37 - .L_36)
	.align		4
.L_36:
        /*00dc*/ 	.word	index@(_Z10_pow_32_11iPfS_S_)
        /*00e0*/ 	.word	0x00000016


	//----- nvinfo : EIATTR_FRAME_SIZE
	.align		4
.L_37:
        /*00e4*/ 	.byte	0x04, 0x11
        /*00e6*/ 	.short	(.L_39 - .L_38)
	.align		4
.L_38:
        /*00e8*/ 	.word	index@(_Z10_pow_32_11iPfS_S_)
        /*00ec*/ 	.word	0x00000000


	//----- nvinfo : EIATTR_REGCOUNT
	.align		4
.L_39:
        /*00f0*/ 	.byte	0x04, 0x2f
        /*00f2*/ 	.short	(.L_41 - .L_40)
	.align		4
.L_40:
        /*00f4*/ 	.word	index@(_Z10_pow_64_11iPdS_S_)
        /*00f8*/ 	.word	0x00000026


	//----- nvinfo : EIATTR_FRAME_SIZE
	.align		4
.L_41:
        /*00fc*/ 	.byte	0x04, 0x11
        /*00fe*/ 	.short	(.L_43 - .L_42)
	.align		4
.L_42:
        /*0100*/ 	.word	index@($_Z10_pow_64_11iPdS_S_$__internal_accurate_pow)
        /*0104*/ 	.word	0x00000000


	//----- nvinfo : EIATTR_FRAME_SIZE
	.align		4
.L_43:
        /*0108*/ 	.byte	0x04, 0x11
        /*010a*/ 	.short	(.L_45 - .L_44)
	.align		4
.L_44:
        /*010c*/ 	.word	index@(_Z10_pow_64_11iPdS_S_)
        /*0110*/ 	.word	0x00000000


	//----- nvinfo : EIATTR_REGCOUNT
	.align		4
.L_45:
        /*0114*/ 	.byte	0x04, 0x2f
        /*0116*/ 	.short	(.L_47 - .L_46)
	.align		4
.L_46:
        /*0118*/ 	.word	index@(_Z10_max_32_11iPfS_S_)
        /*011c*/ 	.word	0x00000014


	//----- nvinfo : EIATTR_FRAME_SIZE
	.align		4
.L_47:
        /*0120*/ 	.byte	0x04, 0x11
        /*0122*/ 	.short	(.L_49 - .L_48)
	.align		4
.L_48:
        /*0124*/ 	.word	index@(_Z10_max_32_11iPfS_S_)
        /*0128*/ 	.word	0x00000000


	//----- nvinfo : EIATTR_REGCOUNT
	.align		4
.L_49:
        /*012c*/ 	.byte	0x04, 0x2f
        /*012e*/ 	.short	(.L_51 - .L_50)
	.align		4
.L_50:
        /*0130*/ 	.word	index@(_Z10_max_64_11iPdS_S_)
        /*0134*/ 	.word	0x00000014


	//----- nvinfo : EIATTR_FRAME_SIZE
	.align		4
.L_51:
        /*0138*/ 	.byte	0x04, 0x11
        /*013a*/ 	.short	(.L_53 - .L_52)
	.align		4
.L_52:
        /*013c*/ 	.word	index@(_Z10_max_64_11iPdS_S_)
        /*0140*/ 	.word	0x00000000


	//----- nvinfo : EIATTR_REGCOUNT
	.align		4
.L_53:
        /*0144*/ 	.byte	0x04, 0x2f
        /*0146*/ 	.short	(.L_55 - .L_54)
	.align		4
.L_54:
        /*0148*/ 	.word	index@(_Z10_min_32_11iPfS_S_)
        /*014c*/ 	.word	0x00000014


	//----- nvinfo : EIATTR_FRAME_SIZE
	.align		4
.L_55:
        /*0150*/ 	.byte	0x04, 0x11
        /*0152*/ 	.short	(.L_57 - .L_56)
	.align		4
.L_56:
        /*0154*/ 	.word	index@(_Z10_min_32_11iPfS_S_)
        /*0158*/ 	.word	0x00000000


	//----- nvinfo : EIATTR_REGCOUNT
	.align		4
.L_57:
        /*015c*/ 	.byte	0x04, 0x2f
        /*015e*/ 	.short	(.L_59 - .L_58)
	.align		4
.L_58:
        /*0160*/ 	.word	index@(_Z10_min_64_11iPdS_S_)
        /*0164*/ 	.word	0x00000014


	//----- nvinfo : EIATTR_FRAME_SIZE
	.align		4
.L_59:
        /*0168*/ 	.byte	0x04, 0x11
        /*016a*/ 	.short	(.L_61 - .L_60)
	.align		4
.L_60:
        /*016c*/ 	.word	index@(_Z10_min_64_11iPdS_S_)
        /*0170*/ 	.word	0x00000000


	//----- nvinfo : EIATTR_REGCOUNT
	.align		4
.L_61:
        /*0174*/ 	.byte	0x04, 0x2f
        /*0176*/ 	.short	(.L_63 - .L_62)
	.align		4
.L_62:
        /*0178*/ 	.word	index@(_Z9_eq_32_11iPfS_S_)
        /*017c*/ 	.word	0x00000014


	//----- nvinfo : EIATTR_FRAME_SIZE
	.align		4
.L_63:
        /*0180*/ 	.byte	0x04, 0x11
        /*0182*/ 	.short	(.L_65 - .L_64)
	.align		4
.L_64:
        /*0184*/ 	.word	index@(_Z9_eq_32_11iPfS_S_)
        /*0188*/ 	.word	0x00000000


	//----- nvinfo : EIATTR_REGCOUNT
	.align		4
.L_65:
        /*018c*/ 	.byte	0x04, 0x2f
        /*018e*/ 	.short	(.L_67 - .L_66)
	.align		4
.L_66:
        /*0190*/ 	.word	index@(_Z9_eq_64_11iPdS_S_)
        /*0194*/ 	.word	0x00000014


	//----- nvinfo : EIATTR_FRAME_SIZE
	.align		4
.L_67:
        /*0198*/ 	.byte	0x04, 0x11
        /*019a*/ 	.short	(.L_69 - .L_68)
	.align		4
.L_68:
        /*019c*/ 	.word	index@(_Z9_eq_64_11iPdS_S_)
        /*01a0*/ 	.word	0x00000000


	//----- nvinfo : EIATTR_REGCOUNT
	.align		4
.L_69:
        /*01a4*/ 	.byte	0x04, 0x2f
        /*01a6*/ 	.short	(.L_71 - .L_70)
	.align		4
.L_70:
        /*01a8*/ 	.word	index@(_Z9_ne_32_11iPfS_S_)
        /*01ac*/ 	.word	0x00000014


	//----- nvinfo : EIATTR_FRAME_SIZE
	.align		4
.L_71:
        /*01b0*/ 	.byte	0x04, 0x11
        /*01b2*/ 	.short	(.L_73 - .L_72)
	.align		4
.L_72:
        /*01b4*/ 	.word	index@(_Z9_ne_32_11iPfS_S_)
        /*01b8*/ 	.word	0x00000000


	//----- nvinfo : EIATTR_REGCOUNT
	.align		4
.L_73:
        /*01bc*/ 	.byte	0x04, 0x2f
        /*01be*/ 	.short	(.L_75 - .L_74)
	.align		4
.L_74:
        /*01c0*/ 	.word	index@(_Z9_ne_64_11iPdS_S_)
        /*01c4*/ 	.word	0x00000014


	//----- nvinfo : EIATTR_FRAME_SIZE
	.align		4
.L_75:
        /*01c8*/ 	.byte	0x04, 0x11
        /*01ca*/ 	.short	(.L_77 - .L_76)
	.align		4
.L_76:
        /*01cc*/ 	.word	index@(_Z9_ne_64_11iPdS_S_)
        /*01d0*/ 	.word	0x00000000


	//----- nvinfo : EIATTR_REGCOUNT
	.align		4
.L_77:
        /*01d4*/ 	.byte	0x04, 0x2f
        /*01d6*/ 	.short	(.L_79 - .L_78)
	.align		4
.L_78:
        /*01d8*/ 	.word	index@(_Z9_gt_32_11iPfS_S_)
        /*01dc*/ 	.word	0x00000014


	//----- nvinfo : EIATTR_FRAME_SIZE
	.align		4
.L_79:
        /*01e0*/ 	.byte	0x04, 0x11
        /*01e2*/ 	.short	(.L_81 - .L_80)
	.align		4
.L_80:
        /*01e4*/ 	.word	index@(_Z9_gt_32_11iPfS_S_)
        /*01e8*/ 	.word	0x00000000


	//----- nvinfo : EIATTR_REGCOUNT
	.align		4
.L_81:
        /*01ec*/ 	.byte	0x04, 0x2f
        /*01ee*/ 	.short	(.L_83 - .L_82)
	.align		4
.L_82:
        /*01f0*/ 	.word	index@(_Z9_gt_64_11iPdS_S_)
        /*01f4*/ 	.word	0x00000014


	//----- nvinfo : EIATTR_FRAME_SIZE
	.align		4
.L_83:
        /*01f8*/ 	.byte	0x04, 0x11
        /*01fa*/ 	.short	(.L_85 - .L_84)
	.align		4
.L_84:
        /*01fc*/ 	.word	index@(_Z9_gt_64_11iPdS_S_)
        /*0200*/ 	.word	0x00000000


	//----- nvinfo : EIATTR_REGCOUNT
	.align		4
.L_85:
        /*0204*/ 	.byte	0x04, 0x2f
        /*0206*/ 	.short	(.L_87 - .L_86)
	.align		4
.L_86:
        /*0208*/ 	.word	index@(_Z9_ge_32_11iPfS_S_)
        /*020c*/ 	.word	0x00000014


	//----- nvinfo : EIATTR_FRAME_SIZE
	.align		4
.L_87:
        /*0210*/ 	.byte	0x04, 0x11
        /*0212*/ 	.short	(.L_89 - .L_88)
	.align		4
.L_88:
        /*0214*/ 	.word	index@(_Z9_ge_32_11iPfS_S_)
        /*0218*/ 	.word	0x00000000


	//----- nvinfo : EIATTR_REGCOUNT
	.align		4
.L_89:
        /*021c*/ 	.byte	0x04, 0x2f
        /*021e*/ 	.short	(.L_91 - .L_90)
	.align		4
.L_90:
        /*0220*/ 	.word	index@(_Z9_ge_64_11iPdS_S_)
        /*0224*/ 	.word	0x00000014


	//----- nvinfo : EIATTR_FRAME_SIZE
	.align		4
.L_91:
        /*0228*/ 	.byte	0x04, 0x11
        /*022a*/ 	.short	(.L_93 - .L_92)
	.align		4
.L_92:
        /*022c*/ 	.word	index@(_Z9_ge_64_11iPdS_S_)
        /*0230*/ 	.word	0x00000000


	//----- nvinfo : EIATTR_REGCOUNT
	.align		4
.L_93:
        /*0234*/ 	.byte	0x04, 0x2f
        /*0236*/ 	.short	(.L_95 - .L_94)
	.align		4
.L_94:
        /*0238*/ 	.word	index@(_Z9_lt_32_11iPfS_S_)
        /*023c*/ 	.word	0x00000014


	//----- nvinfo : EIATTR_FRAME_SIZE
	.align		4
.L_95:
        /*0240*/ 	.byte	0x04, 0x11
        /*0242*/ 	.short	(.L_97 - .L_96)
	.align		4
.L_96:
        /*0244*/ 	.word	index@(_Z9_lt_32_11iPfS_S_)
        /*0248*/ 	.word	0x00000000


	//----- nvinfo : EIATTR_REGCOUNT
	.align		4
.L_97:
        /*024c*/ 	.byte	0x04, 0x2f
        /*024e*/ 	.short	(.L_99 - .L_98)
	.align		4
.L_98:
        /*0250*/ 	.word	index@(_Z9_lt_64_11iPdS_S_)
        /*0254*/ 	.word	0x00000014


	//----- nvinfo : EIATTR_FRAME_SIZE
	.align		4
.L_99:
        /*0258*/ 	.byte	0x04, 0x11
        /*025a*/ 	.short	(.L_101 - .L_100)
	.align		4
.L_100:
        /*025c*/ 	.word	index@(_Z9_lt_64_11iPdS_S_)
        /*0260*/ 	.word	0x00000000


	//----- nvinfo : EIATTR_REGCOUNT
	.align		4
.L_101:
        /*0264*/ 	.byte	0x04, 0x2f
        /*0266*/ 	.short	(.L_103 - .L_102)
	.align		4
.L_102:
        /*0268*/ 	.word	index@(_Z9_le_32_11iPfS_S_)
        /*026c*/ 	.word	0x00000014


	//----- nvinfo : EIATTR_FRAME_SIZE
	.align		4
.L_103:
        /*0270*/ 	.byte	0x04, 0x11
        /*0272*/ 	.short	(.L_105 - .L_104)
	.align		4
.L_104:
        /*0274*/ 	.word	index@(_Z9_le_32_11iPfS_S_)
        /*0278*/ 	.word	0x00000000


	//----- nvinfo : EIATTR_REGCOUNT
	.align		4
.L_105:
        /*027c*/ 	.byte	0x04, 0x2f
        /*027e*/ 	.short	(.L_107 - .L_106)
	.align		4
.L_106:
        /*0280*/ 	.word	index@(_Z9_le_64_11iPdS_S_)
        /*0284*/ 	.word	0x00000014


	//----- nvinfo : EIATTR_FRAME_SIZE
	.align		4
.L_107:
        /*0288*/ 	.byte	0x04, 0x11
        /*028a*/ 	.short	(.L_109 - .L_108)
	.align		4
.L_108:
        /*028c*/ 	.word	index@(_Z9_le_64_11iPdS_S_)
        /*0290*/ 	.word	0x00000000


	//----- nvinfo : EIATTR_REGCOUNT
	.align		4
.L_109:
        /*0294*/ 	.byte	0x04, 0x2f
        /*0296*/ 	.short	(.L_111 - .L_110)
	.align		4
.L_110:
        /*0298*/ 	.word	index@(_Z15_invxback_32_11iPfS_S_)
        /*029c*/ 	.word	0x00000014


	//----- nvinfo : EIATTR_FRAME_SIZE
	.align		4
.L_111:
        /*02a0*/ 	.byte	0x04, 0x11
        /*02a2*/ 	.short	(.L_113 - .L_112)
	.align		4
.L_112:
        /*02a4*/ 	.word	index@(_Z15_invxback_32_11iPfS_S_)
        /*02a8*/ 	.word	0x00000000


	//----- nvinfo : EIATTR_REGCOUNT
	.align		4
.L_113:
        /*02ac*/ 	.byte	0x04, 0x2f
        /*02ae*/ 	.short	(.L_115 - .L_114)
	.align		4
.L_114:
        /*02b0*/ 	.word	index@(_Z15_invxback_64_11iPdS_S_)
        /*02b4*/ 	.word	0x00000014


	//----- nvinfo : EIATTR_FRAME_SIZE
	.align		4
.L_115:
        /*02b8*/ 	.byte	0x04, 0x11
        /*02ba*/ 	.short	(.L_117 - .L_116)
	.align		4
.L_116:
        /*02bc*/ 	.word	index@(_Z15_invxback_64_11iPdS_S_)
        /*02c0*/ 	.word	0x00000000


	//----- nvinfo : EIATTR_REGCOUNT
	.align		4
.L_117:
        /*02c4*/ 	.byte	0x04, 0x2f
        /*02c6*/ 	.short	(.L_119 - .L_118)
	.align		4
.L_118:
        /*02c8*/ 	.word	index@(_Z15_reluback_32_11iPfS_S_)
        /*02cc*/ 	.word	0x00000014


	//----- nvinfo : EIATTR_FRAME_SIZE
	.align		4
.L_119:
        /*02d0*/ 	.byte	0x04, 0x11
        /*02d2*/ 	.short	(.L_121 - .L_120)
	.align		4
.L_120:
        /*02d4*/ 	.word	index@(_Z15_reluback_32_11iPfS_S_)
        /*02d8*/ 	.word	0x00000000


	//----- nvinfo : EIATTR_REGCOUNT
	.align		4
.L_121:
        /*02dc*/ 	.byte	0x04, 0x2f
        /*02de*/ 	.short	(.L_123 - .L_122)
	.align		4
.L_122:
        /*02e0*/ 	.word	index@(_Z15_reluback_64_11iPdS_S_)
        /*02e4*/ 	.word	0x00000014


	//----- nvinfo : EIATTR_FRAME_SIZE
	.align		4
.L_123:
        /*02e8*/ 	.byte	0x04, 0x11
        /*02ea*/ 	.short	(.L_125 - .L_124)
	.align		4
.L_124:
        /*02ec*/ 	.word	index@(_Z15_reluback_64_11iPdS_S_)
        /*02f0*/ 	.word	0x00000000


	//----- nvinfo : EIATTR_REGCOUNT
	.align		4
.L_125:
        /*02f4*/ 	.byte	0x04, 0x2f
        /*02f6*/ 	.short	(.L_127 - .L_126)
	.align		4
.L_126:
        /*02f8*/ 	.word	index@(_Z15_sigmback_32_11iPfS_S_)
        /*02fc*/ 	.word	0x00000014


	//----- nvinfo : EIATTR_FRAME_SIZE
	.align		4
.L_127:
        /*0300*/ 	.byte	0x04, 0x11
        /*0302*/ 	.short	(.L_129 - .L_128)
	.align		4
.L_128:
        /*0304*/ 	.word	index@(_Z15_sigmback_32_11iPfS_S_)
        /*0308*/ 	.word	0x00000000


	//----- nvinfo : EIATTR_REGCOUNT
	.align		4
.L_129:
        /*030c*/ 	.byte	0x04, 0x2f
        /*030e*/ 	.short	(.L_131 - .L_130)
	.align		4
.L_130:
        /*0310*/ 	.word	index@(_Z15_sigmback_64_11iPdS_S_)
        /*0314*/ 	.word	0x00000014


	//----- nvinfo : EIATTR_FRAME_SIZE
	.align		4
.L_131:
        /*0318*/ 	.byte	0x04, 0x11
        /*031a*/ 	.short	(.L_133 - .L_132)
	.align		4
.L_132:
        /*031c*/ 	.word	index@(_Z15_sigmback_64_11iPdS_S_)
        /*0320*/ 	.word	0x00000000


	//----- nvinfo : EIATTR_REGCOUNT
	.align		4
.L_133:
        /*0324*/ 	.byte	0x04, 0x2f
        /*0326*/ 	.short	(.L_135 - .L_134)
	.align		4
.L_134:
        /*0328*/ 	.word	index@(_Z15_tanhback_32_11iPfS_S_)
        /*032c*/ 	.word	0x00000014


	//----- nvinfo : EIATTR_FRAME_SIZE
	.align		4
.L_135:
        /*0330*/ 	.byte	0x04, 0x11
        /*0332*/ 	.short	(.L_137 - .L_136)
	.align		4
.L_136:
        /*0334*/ 	.word	index@(_Z15_tanhback_32_11iPfS_S_)
        /*0338*/ 	.word	0x00000000


	//----- nvinfo : EIATTR_REGCOUNT
	.align		4
.L_137:
        /*033c*/ 	.byte	0x04, 0x2f
        /*033e*/ 	.short	(.L_139 - .L_138)
	.align		4
.L_138:
        /*0340*/ 	.word	index@(_Z15_tanhback_64_11iPdS_S_)
        /*0344*/ 	.word	0x00000014


	//----- nvinfo : EIATTR_FRAME_SIZE
	.align		4
.L_139:
        /*0348*/ 	.byte	0x04, 0x11
        /*034a*/ 	.short	(.L_141 - .L_140)
	.align		4
.L_140:
        /*034c*/ 	.word	index@(_Z15_tanhback_64_11iPdS_S_)
        /*0350*/ 	.word	0x00000000


	//----- nvinfo : EIATTR_REGCOUNT
	.align		4
.L_141:
        /*0354*/ 	.byte	0x04, 0x2f
        /*0356*/ 	.short	(.L_143 - .L_142)
	.align		4
.L_142:
        /*0358*/ 	.word	index@(_Z11_rpow_32_11iPfS_S_)
        /*035c*/ 	.word	0x00000016


	//----- nvinfo : EIATTR_FRAME_SIZE
	.align		4
.L_143:
        /*0360*/ 	.byte	0x04, 0x11
        /*0362*/ 	.short	(.L_145 - .L_144)
	.align		4
.L_144:
        /*0364*/ 	.word	index@(_Z11_rpow_32_11iPfS_S_)
        /*0368*/ 	.word	0x00000000


	//----- nvinfo : EIATTR_REGCOUNT
	.align		4
.L_145:
        /*036c*/ 	.byte	0x04, 0x2f
        /*036e*/ 	.short	(.L_147 - .L_146)
	.align		4
.L_146:
        /*0370*/ 	.word	index@(_Z11_rpow_64_11iPdS_S_)
        /*0374*/ 	.word	0x00000026


	//----- nvinfo : EIATTR_FRAME_SIZE
	.align		4
.L_147:
        /*0378*/ 	.byte	0x04, 0x11
        /*037a*/ 	.short	(.L_149 - .L_148)
	.align		4
.L_148:
        /*037c*/ 	.word	index@($_Z11_rpow_64_11iPdS_S_$__internal_accurate_pow)
        /*0380*/ 	.word	0x00000000


	//----- nvinfo : EIATTR_FRAME_SIZE
	.align		4
.L_149:
        /*0384*/ 	.byte	0x04, 0x11
        /*0386*/ 	.short	(.L_151 - .L_150)
	.align		4
.L_150:
        /*0388*/ 	.word	index@(_Z11_rpow_64_11iPdS_S_)
        /*038c*/ 	.word	0x00000000


	//----- nvinfo : EIATTR_MIN_STACK_SIZE
	.align		4
.L_151:
        /*0390*/ 	.byte	0x04, 0x12
        /*0392*/ 	.short	(.L_153 - .L_152)
	.align		4
.L_152:
        /*0394*/ 	.word	index@(_Z11_rpow_64_11iPdS_S_)
        /*0398*/ 	.word	0x00000000


	//----- nvinfo : EIATTR_MIN_STACK_SIZE
	.align		4
.L_153:
        /*039c*/ 	.byte	0x04, 0x12
        /*039e*/ 	.short	(.L_155 - .L_154)
	.align		4
.L_154:
        /*03a0*/ 	.word	index@(_Z11_rpow_32_11iPfS_S_)
        /*03a4*/ 	.word	0x00000000


	//----- nvinfo : EIATTR_MIN_STACK_SIZE
	.align		4
.L_155:
        /*03a8*/ 	.byte	0x04, 0x12
        /*03aa*/ 	.short	(.L_157 - .L_156)
	.align		4
.L_156:
        /*03ac*/ 	.word	index@(_Z15_tanhback_64_11iPdS_S_)
        /*03b0*/ 	.word	0x00000000


	//----- nvinfo : EIATTR_MIN_STACK_SIZE
	.align		4
.L_157:
        /*03b4*/ 	.byte	0x04, 0x12
        /*03b6*/ 	.short	(.L_159 - .L_158)
	.align		4
.L_158:
        /*03b8*/ 	.word	index@(_Z15_tanhback_32_11iPfS_S_)
        /*03bc*/ 	.word	0x00000000


	//----- nvinfo : EIATTR_MIN_STACK_SIZE
	.align		4
.L_159:
        /*03c0*/ 	.byte	0x04, 0x12
        /*03c2*/ 	.short	(.L_161 - .L_160)
	.align		4
.L_160:
        /*03c4*/ 	.word	index@(_Z15_sigmback_64_11iPdS_S_)
        /*03c8*/ 	.word	0x00000000


	//----- nvinfo : EIATTR_MIN_STACK_SIZE
	.align		4
.L_161:
        /*03cc*/ 	.byte	0x04, 0x12
        /*03ce*/ 	.short	(.L_163 - .L_162)
	.align		4
.L_162:
        /*03d0*/ 	.word	index@(_Z15_sigmback_32_11iPfS_S_)
        /*03d4*/ 	.word	0x00000000


	//----- nvinfo : EIATTR_MIN_STACK_SIZE
	.align		4
.L_163:
        /*03d8*/ 	.byte	0x04, 0x12
        /*03da*/ 	.short	(.L_165 - .L_164)
	.align		4
.L_164:
        /*03dc*/ 	.word	index@(_Z15_reluback_64_11iPdS_S_)
        /*03e0*/ 	.word	0x00000000


	//----- nvinfo : EIATTR_MIN_STACK_SIZE
	.align		4
.L_165:
        /*03e4*/ 	.byte	0x04, 0x12
        /*03e6*/ 	.short	(.L_167 - .L_166)
	.align		4
.L_166:
        /*03e8*/ 	.word	index@(_Z15_reluback_32_11iPfS_S_)
        /*03ec*/ 	.word	0x00000000


	//----- nvinfo : EIATTR_MIN_STACK_SIZE
	.align		4
.L_167:
        /*03f0*/ 	.byte	0x04, 0x12
        /*03f2*/ 	.short	(.L_169 - .L_168)
	.align		4
.L_168:
        /*03f4*/ 	.word	index@(_Z15_invxback_64_11iPdS_S_)
        /*03f8*/ 	.word	0x00000000


	//----- nvinfo : EIATTR_MIN_STACK_SIZE
	.align		4
.L_169:
        /*03fc*/ 	.byte	0x04, 0x12
        /*03fe*/ 	.short	(.L_171 - .L_170)
	.align		4
.L_170:
        /*0400*/ 	.word	index@(_Z15_invxback_32_11iPfS_S_)
        /*0404*/ 	.word	0x00000000


	//----- nvinfo : EIATTR_MIN_STACK_SIZE
	.align		4
.L_171:
        /*0408*/ 	.byte	0x04, 0x12
        /*040a*/ 	.short	(.L_173 - .L_172)
	.align		4
.L_172:
        /*040c*/ 	.word	index@(_Z9_le_64_11iPdS_S_)
        /*0410*/ 	.word	0x00000000


	//----- nvinfo : EIATTR_MIN_STACK_SIZE
	.align		4
.L_173:
        /*0414*/ 	.byte	0x04, 0x12
        /*0416*/ 	.short	(.L_175 - .L_174)
	.align		4
.L_174:
        /*0418*/ 	.word	index@(_Z9_le_32_11iPfS_S_)
        /*041c*/ 	.word	0x00000000


	//----- nvinfo : EIATTR_MIN_STACK_SIZE
	.align		4
.L_175:
        /*0420*/ 	.byte	0x04, 0x12
        /*0422*/ 	.short	(.L_177 - .L_176)
	.align		4
.L_176:
        /*0424*/ 	.word	index@(_Z9_lt_64_11iPdS_S_)
        /*0428*/ 	.word	0x00000000


	//----- nvinfo : EIATTR_MIN_STACK_SIZE
	.align		4
.L_177:
        /*042c*/ 	.byte	0x04, 0x12
        /*042e*/ 	.short	(.L_179 - .L_178)
	.align		4
.L_178:
        /*0430*/ 	.word	index@(_Z9_lt_32_11iPfS_S_)
        /*0434*/ 	.word	0x00000000


	//----- nvinfo : EIATTR_MIN_STACK_SIZE
	.align		4
.L_179:
        /*0438*/ 	.byte	0x04, 0x12
        /*043a*/ 	.short	(.L_181 - .L_180)
	.align		4
.L_180:
        /*043c*/ 	.word	index@(_Z9_ge_64_11iPdS_S_)
        /*0440*/ 	.word	0x00000000


	//----- nvinfo : EIATTR_MIN_STACK_SIZE
	.align		4
.L_181:
        /*0444*/ 	.byte	0x04, 0x12
        /*0446*/ 	.short	(.L_183 - .L_182)
	.align		4
.L_182:
        /*0448*/ 	.word	index@(_Z9_ge_32_11iPfS_S_)
        /*044c*/ 	.word	0x00000000


	//----- nvinfo : EIATTR_MIN_STACK_SIZE
	.align		4
.L_183:
        /*0450*/ 	.byte	0x04, 0x12
        /*0452*/ 	.short	(.L_185 - .L_184)
	.align		4
.L_184:
        /*0454*/ 	.word	index@(_Z9_gt_64_11iPdS_S_)
        /*0458*/ 	.word	0x00000000


	//----- nvinfo : EIATTR_MIN_STACK_SIZE
	.align		4
.L_185:
        /*045c*/ 	.byte	0x04, 0x12
        /*045e*/ 	.short	(.L_187 - .L_186)
	.align		4
.L_186:
        /*0460*/ 	.word	index@(_Z9_gt_32_11iPfS_S_)
        /*0464*/ 	.word	0x00000000


	//----- nvinfo : EIATTR_MIN_STACK_SIZE
	.align		4
.L_187:
        /*0468*/ 	.byte	0x04, 0x12
        /*046a*/ 	.short	(.L_189 - .L_188)
	.align		4
.L_188:
        /*046c*/ 	.word	index@(_Z9_ne_64_11iPdS_S_)
        /*0470*/ 	.word	0x00000000


	//----- nvinfo : EIATTR_MIN_STACK_SIZE
	.align		4
.L_189:
        /*0474*/ 	.byte	0x04, 0x12
        /*0476*/ 	.short	(.L_191 - .L_190)
	.align		4
.L_190:
        /*0478*/ 	.word	index@(_Z9_ne_32_11iPfS_S_)
        /*047c*/ 	.word	0x00000000


	//----- nvinfo : EIATTR_MIN_STACK_SIZE
	.align		4
.L_191:
        /*0480*/ 	.byte	0x04, 0x12
        /*0482*/ 	.short	(.L_193 - .L_192)
	.align		4
.L_192:
        /*0484*/ 	.word	index@(_Z9_eq_64_11iPdS_S_)
        /*0488*/ 	.word	0x00000000


	//----- nvinfo : EIATTR_MIN_STACK_SIZE
	.align		4
.L_193:
        /*048c*/ 	.byte	0x04, 0x12
        /*048e*/ 	.short	(.L_195 - .L_194)
	.align		4
.L_194:
        /*0490*/ 	.word	index@(_Z9_eq_32_11iPfS_S_)
        /*0494*/ 	.word	0x00000000


	//----- nvinfo : EIATTR_MIN_STACK_SIZE
	.align		4
.L_195:
        /*0498*/ 	.byte	0x04, 0x12
        /*049a*/ 	.short	(.L_197 - .L_196)
	.align		4
.L_196:
        /*049c*/ 	.word	index@(_Z10_min_64_11iPdS_S_)
        /*04a0*/ 	.word	0x00000000


	//----- nvinfo : EIATTR_MIN_STACK_SIZE
	.align		4
.L_197:
        /*04a4*/ 	.byte	0x04, 0x12
        /*04a6*/ 	.short	(.L_199 - .L_198)
	.align		4
.L_198:
        /*04a8*/ 	.word	index@(_Z10_min_32_11iPfS_S_)
        /*04ac*/ 	.word	0x00000000


	//----- nvinfo : EIATTR_MIN_STACK_SIZE
	.align		4
.L_199:
        /*04b0*/ 	.byte	0x04, 0x12
        /*04b2*/ 	.short	(.L_201 - .L_200)
	.align		4
.L_200:
        /*04b4*/ 	.word	index@(_Z10_max_64_11iPdS_S_)
        /*04b8*/ 	.word	0x00000000


	//----- nvinfo : EIATTR_MIN_STACK_SIZE
	.align		4
.L_201:
        /*04bc*/ 	.byte	0x04, 0x12
        /*04be*/ 	.short	(.L_203 - .L_202)
	.align		4
.L_202:
        /*04c0*/ 	.word	index@(_Z10_max_32_11iPfS_S_)
        /*04c4*/ 	.word	0x00000000


	//----- nvinfo : EIATTR_MIN_STACK_SIZE
	.align		4
.L_203:
        /*04c8*/ 	.byte	0x04, 0x12
        /*04ca*/ 	.short	(.L_205 - .L_204)
	.align		4
.L_204:
        /*04cc*/ 	.word	index@(_Z10_pow_64_11iPdS_S_)
        /*04d0*/ 	.word	0x00000000


	//----- nvinfo : EIATTR_MIN_STACK_SIZE
	.align		4
.L_205:
        /*04d4*/ 	.byte	0x04, 0x12
        /*04d6*/ 	.short	(.L_207 - .L_206)
	.align		4
.L_206:
        /*04d8*/ 	.word	index@(_Z10_pow_32_11iPfS_S_)
        /*04dc*/ 	.word	0x00000000


	//----- nvinfo : EIATTR_MIN_STACK_SIZE
	.align		4
.L_207:
        /*04e0*/ 	.byte	0x04, 0x12
        /*04e2*/ 	.short	(.L_209 - .L_208)
	.align		4
.L_208:
        /*04e4*/ 	.word	index@(_Z10_div_64_11iPdS_S_)
        /*04e8*/ 	.word	0x00000000


	//----- nvinfo : EIATTR_MIN_STACK_SIZE
	.align		4
.L_209:
        /*04ec*/ 	.byte	0x04, 0x12
        /*04ee*/ 	.short	(.L_211 - .L_210)
	.align		4
.L_210:
        /*04f0*/ 	.word	index@(_Z10_div_32_11iPfS_S_)
        /*04f4*/ 	.word	0x00000000


	//----- nvinfo : EIATTR_MIN_STACK_SIZE
	.align		4
.L_211:
        /*04f8*/ 	.byte	0x04, 0x12
        /*04fa*/ 	.short	(.L_213 - .L_212)
	.align		4
.L_212:
        /*04fc*/ 	.word	index@(_Z10_mul_64_11iPdS_S_)
        /*0500*/ 	.word	0x00000000


	//----- nvinfo : EIATTR_MIN_STACK_SIZE
	.align		4
.L_213:
        /*0504*/ 	.byte	0x04, 0x12
        /*0506*/ 	.short	(.L_215 - .L_214)
	.align		4
.L_214:
        /*0508*/ 	.word	index@(_Z10_mul_32_11iPfS_S_)
        /*050c*/ 	.word	0x00000000


	//----- nvinfo : EIATTR_MIN_STACK_SIZE
	.align		4
.L_215:
        /*0510*/ 	.byte	0x04, 0x12
        /*0512*/ 	.short	(.L_217 - .L_216)
	.align		4
.L_216:
        /*0514*/ 	.word	index@(_Z10_sub_64_11iPdS_S_)
        /*0518*/ 	.word	0x00000000


	//----- nvinfo : EIATTR_MIN_STACK_SIZE
	.align		4
.L_217:
        /*051c*/ 	.byte	0x04, 0x12
        /*051e*/ 	.short	(.L_219 - .L_218)
	.align		4
.L_218:
        /*0520*/ 	.word	index@(_Z10_sub_32_11iPfS_S_)
        /*0524*/ 	.word	0x00000000


	//----- nvinfo : EIATTR_MIN_STACK_SIZE
	.align		4
.L_219:
        /*0528*/ 	.byte	0x04, 0x12
        /*052a*/ 	.short	(.L_221 - .L_220)
	.align		4
.L_220:
        /*052c*/ 	.word	index@(_Z10_add_64_11iPdS_S_)
        /*0530*/ 	.word	0x00000000


	//----- nvinfo : EIATTR_MIN_STACK_SIZE
	.align		4
.L_221:
        /*0534*/ 	.byte	0x04, 0x12
        /*0536*/ 	.short	(.L_223 - .L_222)
	.align		4
.L_222:
        /*0538*/ 	.word	index@(_Z10_add_32_11iPfS_S_)
        /*053c*/ 	.word	0x00000000
.L_223:


//--------------------- .nv.compat                --------------------------
	.section	.nv.compat,"",@"SHT_CUDA_COMPAT_INFO"
	.align	4
        /*0000*/ 	.byte	0x02, 0x09, 0x00, 0x00, 0x02, 0x02, 0x01, 0x00, 0x02, 0x05, 0x05, 0x00, 0x03, 0x07, 0x01, 0x01
        /*0010*/ 	.byte	0x02, 0x03, 0x00, 0x00, 0x02, 0x06, 0x01, 0x00, 0x04, 0x0b, 0x08, 0x00, 0x01, 0x00, 0x00, 0x00
        /*0020*/ 	.byte	0x00, 0x00, 0x00, 0x00


//--------------------- .nv.info._Z11_rpow_64_11iPdS_S_ --------------------------
	.section	.nv.info._Z11_rpow_64_11iPdS_S_,"",@"SHT_CUDA_INFO"
	.sectionflags	@""
	.align	4


	//----- nvinfo : EIATTR_CUDA_API_VERSION
	.align		4
        /*0000*/ 	.byte	0x04, 0x37
        /*0002*/ 	.short	(.L_225 - .L_224)
.L_224:
        /*0004*/ 	.word	0x00000082


	//----- nvinfo : EIATTR_KPARAM_INFO
	.align		4
.L_225:
        /*0008*/ 	.byte	0x04, 0x17
        /*000a*/ 	.short	(.L_227 - .L_226)
.L_226:
        /*000c*/ 	.word	0x00000000
        /*0010*/ 	.short	0x0003
        /*0012*/ 	.short	0x0018
        /*0014*/ 	.byte	0x00, 0xf5, 0x21, 0x00


	//----- nvinfo : EIATTR_KPARAM_INFO
	.align		4
.L_227:
        /*0018*/ 	.byte	0x04, 0x17
        /*001a*/ 	.short	(.L_229 - .L_228)
.L_228:
        /*001c*/ 	.word	0x00000000
        /*0020*/ 	.short	0x0002
        /*0022*/ 	.short	0x0010
        /*0024*/ 	.byte	0x00, 0xf5, 0x21, 0x00


	//----- nvinfo : EIATTR_KPARAM_INFO
	.align		4
.L_229:
        /*0028*/ 	.byte	0x04, 0x17
        /*002a*/ 	.short	(.L_231 - .L_230)
.L_230:
        /*002c*/ 	.word	0x00000000
        /*0030*/ 	.short	0x0001
        /*0032*/ 	.short	0x0008
        /*0034*/ 	.byte	0x00, 0xf5, 0x21, 0x00


	//----- nvinfo : EIATTR_KPARAM_INFO
	.align		4
.L_231:
        /*0038*/ 	.byte	0x04, 0x17
        /*003a*/ 	.short	(.L_233 - .L_232)
.L_232:
        /*003c*/ 	.word	0x00000000
        /*0040*/ 	.short	0x0000
        /*0042*/ 	.short	0x0000
        /*0044*/ 	.byte	0x00, 0xf0, 0x11, 0x00


	//----- nvinfo : EIATTR_SPARSE_MMA_MASK
	.align		4
.L_233:
        /*0048*/ 	.byte	0x03, 0x50
        /*004a*/ 	.short	0x0000


	//----- nvinfo : EIATTR_MAXREG_COUNT
	.align		4
        /*004c*/ 	.byte	0x03, 0x1b
        /*004e*/ 	.short	0x00ff


	//----- nvinfo : EIATTR_MERCURY_ISA_VERSION
	.align		4
        /*0050*/ 	.byte	0x03, 0x5f
        /*0052*/ 	.short	0x0101


	//----- nvinfo : EIATTR_VRC_CTA_INIT_COUNT
	.align		4
        /*0054*/ 	.byte	0x02, 0x4a
	.zero		1
	.zero		1


	//----- nvinfo : EIATTR_EXIT_INSTR_OFFSETS
	.align		4
        /*0058*/ 	.byte	0x04, 0x1c
        /*005a*/ 	.short	(.L_235 - .L_234)


	//   ....[0]....
.L_234:
        /*005c*/ 	.word	0x00000070


	//   ....[1]....
        /*0060*/ 	.word	0x00000600


	//----- nvinfo : EIATTR_CRS_STACK_SIZE
	.align		4
.L_235:
        /*0064*/ 	.byte	0x04, 0x1e
        /*0066*/ 	.short	(.L_237 - .L_236)
.L_236:
        /*0068*/ 	.word	0x00000000


	//----- nvinfo : EIATTR_CBANK_PARAM_SIZE
	.align		4
.L_237:
        /*006c*/ 	.byte	0x03, 0x19
        /*006e*/ 	.short	0x0020


	//----- nvinfo : EIATTR_PARAM_CBANK
	.align		4
        /*0070*/ 	.byte	0x04, 0x0a
        /*0072*/ 	.short	(.L_239 - .L_238)
	.align		4
.L_238:
        /*0074*/ 	.word	index@(.nv.constant0._Z11_rpow_64_11iPdS_S_)
        /*0078*/ 	.short	0x0380
        /*007a*/ 	.short	0x0020


	//----- nvinfo : EIATTR_SW_WAR
	.align		4
.L_239:
        /*007c*/ 	.byte	0x04, 0x36
        /*007e*/ 	.short	(.L_241 - .L_240)
.L_240:
        /*0080*/ 	.word	0x00000008
.L_241:


//--------------------- .nv.info._Z11_rpow_32_11iPfS_S_ --------------------------
	.section	.nv.info._Z11_rpow_32_11iPfS_S_,"",@"SHT_CUDA_INFO"
	.sectionflags	@""
	.align	4


	//----- nvinfo : EIATTR_CUDA_API_VERSION
	.align		4
        /*0000*/ 	.byte	0x04, 0x37
        /*0002*/ 	.short	(.L_243 - .L_242)
.L_242:
        /*0004*/ 	.word	0x00000082


	//----- nvinfo : EIATTR_KPARAM_INFO
	.align		4
.L_243:
        /*0008*/ 	.byte	0x04, 0x17
        /*000a*/ 	.short	(.L_245 - .L_244)
.L_244:
        /*000c*/ 	.word	0x00000000
        /*0010*/ 	.short	0x0003
        /*0012*/ 	.short	0x0018
        /*0014*/ 	.byte	0x00, 0xf5, 0x21, 0x00


	//----- nvinfo : EIATTR_KPARAM_INFO
	.align		4
.L_245:
        /*0018*/ 	.byte	0x04, 0x17
        /*001a*/ 	.short	(.L_247 - .L_246)
.L_246:
        /*001c*/ 	.word	0x00000000
        /*0020*/ 	.short	0x0002
        /*0022*/ 	.short	0x0010
        /*0024*/ 	.byte	0x00, 0xf5, 0x21, 0x00


	//----- nvinfo : EIATTR_KPARAM_INFO
	.align		4
.L_247:
        /*0028*/ 	.byte	0x04, 0x17
        /*002a*/ 	.short	(.L_249 - .L_248)
.L_248:
        /*002c*/ 	.word	0x00000000
        /*0030*/ 	.short	0x0001
        /*0032*/ 	.short	0x0008
        /*0034*/ 	.byte	0x00, 0xf5, 0x21, 0x00


	//----- nvinfo : EIATTR_KPARAM_INFO
	.align		4
.L_249:
        /*0038*/ 	.byte	0x04, 0x17
        /*003a*/ 	.short	(.L_251 - .L_250)
.L_250:
        /*003c*/ 	.word	0x00000000
        /*0040*/ 	.short	0x0000
        /*0042*/ 	.short	0x0000
        /*0044*/ 	.byte	0x00, 0xf0, 0x11, 0x00


	//----- nvinfo : EIATTR_SPARSE_MMA_MASK
	.align		4
.L_251:
        /*0048*/ 	.byte	0x03, 0x50
        /*004a*/ 	.short	0x0000


	//----- nvinfo : EIATTR_MAXREG_COUNT
	.align		4
        /*004c*/ 	.byte	0x03, 0x1b
        /*004e*/ 	.short	0x00ff


	//----- nvinfo : EIATTR_MERCURY_ISA_VERSION
	.align		4
        /*0050*/ 	.byte	0x03, 0x5f
        /*0052*/ 	.short	0x0101


	//----- nvinfo : EIATTR_VRC_CTA_INIT_COUNT
	.align		4
        /*0054*/ 	.byte	0x02, 0x4a
	.zero		1
	.zero		1


	//----- nvinfo : EIATTR_EXIT_INSTR_OFFSETS
	.align		4
        /*0058*/ 	.byte	0x04, 0x1c
        /*005a*/ 	.short	(.L_253 - .L_252)


	//   ....[0]....
.L_252:
        /*005c*/ 	.word	0x00000070


	//   ....[1]....
        /*0060*/ 	.word	0x00000740


	//----- nvinfo : EIATTR_CRS_STACK_SIZE
	.align		4
.L_253:
        /*0064*/ 	.byte	0x04, 0x1e
        /*0066*/ 	.short	(.L_255 - .L_254)
.L_254:
        /*0068*/ 	.word	0x00000000


	//----- nvinfo : EIATTR_CBANK_PARAM_SIZE
	.align		4
.L_255:
        /*006c*/ 	.byte	0x03, 0x19
        /*006e*/ 	.short	0x0020


	//----- nvinfo : EIATTR_PARAM_CBANK
	.align		4
        /*0070*/ 	.byte	0x04, 0x0a
        /*0072*/ 	.short	(.L_257 - .L_256)
	.align		4
.L_256:
        /*0074*/ 	.word	index@(.nv.constant0._Z11_rpow_32_11iPfS_S_)
        /*0078*/ 	.short	0x0380
        /*007a*/ 	.short	0x0020


	//----- nvinfo : EIATTR_SW_WAR
	.align		4
.L_257:
        /*007c*/ 	.byte	0x04, 0x36
        /*007e*/ 	.short	(.L_259 - .L_258)
.L_258:
        /*0080*/ 	.word	0x00000008
.L_259:


//--------------------- .nv.info._Z15_tanhback_64_11iPdS_S_ --------------------------
	.section	.nv.info._Z15_tanhback_64_11iPdS_S_,"",@"SHT_CUDA_INFO"
	.sectionflags	@""
	.align	4


	//----- nvinfo : EIATTR_CUDA_API_VERSION
	.align		4
        /*0000*/ 	.byte	0x04, 0x37
        /*0002*/ 	.short	(.L_261 - .L_260)
.L_260:
        /*0004*/ 	.word	0x00000082


	//----- nvinfo : EIATTR_KPARAM_INFO
	.align		4
.L_261:
        /*0008*/ 	.byte	0x04, 0x17
        /*000a*/ 	.short	(.L_263 - .L_262)
.L_262:
        /*000c*/ 	.word	0x00000000
        /*0010*/ 	.short	0x0003
        /*0012*/ 	.short	0x0018
        /*0014*/ 	.byte	0x00, 0xf5, 0x21, 0x00


	//----- nvinfo : EIATTR_KPARAM_INFO
	.align		4
.L_263:
        /*0018*/ 	.byte	0x04, 0x17
        /*001a*/ 	.short	(.L_265 - .L_264)
.L_264:
        /*001c*/ 	.word	0x00000000
        /*0020*/ 	.short	0x0002
        /*0022*/ 	.short	0x0010
        /*0024*/ 	.byte	0x00, 0xf5, 0x21, 0x00


	//----- nvinfo : EIATTR_KPARAM_INFO
	.align		4
.L_265:
        /*0028*/ 	.byte	0x04, 0x17
        /*002a*/ 	.short	(.L_267 - .L_266)
.L_266:
        /*002c*/ 	.word	0x00000000
        /*0030*/ 	.short	0x0001
        /*0032*/ 	.short	0x0008
        /*0034*/ 	.byte	0x00, 0xf5, 0x21, 0x00


	//----- nvinfo : EIATTR_KPARAM_INFO
	.align		4
.L_267:
        /*0038*/ 	.byte	0x04, 0x17
        /*003a*/ 	.short	(.L_269 - .L_268)
.L_268:
        /*003c*/ 	.word	0x00000000
        /*0040*/ 	.short	0x0000
        /*0042*/ 	.short	0x0000
        /*0044*/ 	.byte	0x00, 0xf0, 0x11, 0x00


	//----- nvinfo : EIATTR_SPARSE_MMA_MASK
	.align		4
.L_269:
        /*0048*/ 	.byte	0x03, 0x50
        /*004a*/ 	.short	0x0000


	//----- nvinfo : EIATTR_MAXREG_COUNT
	.align		4
        /*004c*/ 	.byte	0x03, 0x1b
        /*004e*/ 	.short	0x00ff


	//----- nvinfo : EIATTR_MERCURY_ISA_VERSION
	.align		4
        /*0050*/ 	.byte	0x03, 0x5f
        /*0052*/ 	.short	0x0101


	//----- nvinfo : EIATTR_VRC_CTA_INIT_COUNT
	.align		4
        /*0054*/ 	.byte	0x02, 0x4a
	.zero		1
	.zero		1


	//----- nvinfo : EIATTR_EXIT_INSTR_OFFSETS
	.align		4
        /*0058*/ 	.byte	0x04, 0x1c
        /*005a*/ 	.short	(.L_271 - .L_270)


	//   ....[0]....
.L_270:
        /*005c*/ 	.word	0x00000070


	//   ....[1]....
        /*0060*/ 	.word	0x00000190


	//----- nvinfo : EIATTR_CRS_STACK_SIZE
	.align		4
.L_271:
        /*0064*/ 	.byte	0x04, 0x1e
        /*0066*/ 	.short	(.L_273 - .L_272)
.L_272:
        /*0068*/ 	.word	0x00000000


	//----- nvinfo : EIATTR_CBANK_PARAM_SIZE
	.align		4
.L_273:
        /*006c*/ 	.byte	0x03, 0x19
        /*006e*/ 	.short	0x0020


	//----- nvinfo : EIATTR_PARAM_CBANK
	.align		4
        /*0070*/ 	.byte	0x04, 0x0a
        /*0072*/ 	.short	(.L_275 - .L_274)
	.align		4
.L_274:
        /*0074*/ 	.word	index@(.nv.constant0._Z15_tanhback_64_11iPdS_S_)
        /*0078*/ 	.short	0x0380
        /*007a*/ 	.short	0x0020


	//----- nvinfo : EIATTR_SW_WAR
	.align		4
.L_275:
        /*007c*/ 	.byte	0x04, 0x36
        /*007e*/ 	.short	(.L_277 - .L_276)
.L_276:
        /*0080*/ 	.word	0x00000008
.L_277:


//--------------------- .nv.info._Z15_tanhback_32_11iPfS_S_ --------------------------
	.section	.nv.info._Z15_tanhback_32_11iPfS_S_,"",@"SHT_CUDA_INFO"
	.sectionflags	@""
	.align	4


	//----- nvinfo : EIATTR_CUDA_API_VERSION
	.align		4
        /*0000*/ 	.byte	0x04, 0x37
        /*0002*/ 	.short	(.L_279 - .L_278)
.L_278:
        /*0004*/ 	.word	0x00000082


	//----- nvinfo : EIATTR_KPARAM_INFO
	.align		4
.L_279:
        /*0008*/ 	.byte	0x04, 0x17
        /*000a*/ 	.short	(.L_281 - .L_280)
.L_280:
        /*000c*/ 	.word	0x00000000
        /*0010*/ 	.short	0x0003
        /*0012*/ 	.short	0x0018
        /*0014*/ 	.byte	0x00, 0xf5, 0x21, 0x00


	//----- nvinfo : EIATTR_KPARAM_INFO
	.align		4
.L_281:
        /*0018*/ 	.byte	0x04, 0x17
        /*001a*/ 	.short	(.L_283 - .L_282)
.L_282:
        /*001c*/ 	.word	0x00000000
        /*0020*/ 	.short	0x0002
        /*0022*/ 	.short	0x0010
        /*0024*/ 	.byte	0x00, 0xf5, 0x21, 0x00


	//----- nvinfo : EIATTR_KPARAM_INFO
	.align		4
.L_283:
        /*0028*/ 	.byte	0x04, 0x17
        /*002a*/ 	.short	(.L_285 - .L_284)
.L_284:
        /*002c*/ 	.word	0x00000000
        /*0030*/ 	.short	0x0001
        /*0032*/ 	.short	0x0008
        /*0034*/ 	.byte	0x00, 0xf5, 0x21, 0x00


	//----- nvinfo : EIATTR_KPARAM_INFO
	.align		4
.L_285:
        /*0038*/ 	.byte	0x04, 0x17
        /*003a*/ 	.short	(.L_287 - .L_286)
.L_286:
        /*003c*/ 	.word	0x00000000
        /*0040*/ 	.short	0x0000
        /*0042*/ 	.short	0x0000
        /*0044*/ 	.byte	0x00, 0xf0, 0x11, 0x00


	//----- nvinfo : EIATTR_SPARSE_MMA_MASK
	.align		4
.L_287:
        /*0048*/ 	.byte	0x03, 0x50
        /*004a*/ 	.short	0x0000


	//----- nvinfo : EIATTR_MAXREG_COUNT
	.align		4
        /*004c*/ 	.byte	0x03, 0x1b
        /*004e*/ 	.short	0x00ff


	//----- nvinfo : EIATTR_MERCURY_ISA_VERSION
	.align		4
        /*0050*/ 	.byte	0x03, 0x5f
        /*0052*/ 	.short	0x0101


	//----- nvinfo : EIATTR_VRC_CTA_INIT_COUNT
	.align		4
        /*0054*/ 	.byte	0x02, 0x4a
	.zero		1
	.zero		1


	//----- nvinfo : EIATTR_EXIT_INSTR_OFFSETS
	.align		4
        /*0058*/ 	.byte	0x04, 0x1c
        /*005a*/ 	.short	(.L_289 - .L_288)


	//   ....[0]....
.L_288:
        /*005c*/ 	.word	0x00000070


	//   ....[1]....
        /*0060*/ 	.word	0x00000190


	//----- nvinfo : EIATTR_CRS_STACK_SIZE
	.align		4
.L_289:
        /*0064*/ 	.byte	0x04, 0x1e
        /*0066*/ 	.short	(.L_291 - .L_290)
.L_290:
        /*0068*/ 	.word	0x00000000


	//----- nvinfo : EIATTR_CBANK_PARAM_SIZE
	.align		4
.L_291:
        /*006c*/ 	.byte	0x03, 0x19
        /*006e*/ 	.short	0x0020


	//----- nvinfo : EIATTR_PARAM_CBANK
	.align		4
        /*0070*/ 	.byte	0x04, 0x0a
        /*0072*/ 	.short	(.L_293 - .L_292)
	.align		4
.L_292:
        /*0074*/ 	.word	index@(.nv.constant0._Z15_tanhback_32_11iPfS_S_)
        /*0078*/ 	.short	0x0380
        /*007a*/ 	.short	0x0020


	//----- nvinfo : EIATTR_SW_WAR
	.align		4
.L_293:
        /*007c*/ 	.byte	0x04, 0x36
        /*007e*/ 	.short	(.L_295 - .L_294)
.L_294:
        /*0080*/ 	.word	0x00000008
.L_295:


//--------------------- .nv.info._Z15_sigmback_64_11iPdS_S_ --------------------------
	.section	.nv.info._Z15_sigmback_64_11iPdS_S_,"",@"SHT_CUDA_INFO"
	.sectionflags	@""
	.align	4


	//----- nvinfo : EIATTR_CUDA_API_VERSION
	.align		4
        /*0000*/ 	.byte	0x04, 0x37
        /*0002*/ 	.short	(.L_297 - .L_296)
.L_296:
        /*0004*/ 	.word	0x00000082


	//----- nvinfo : EIATTR_KPARAM_INFO
	.align		4
.L_297:
        /*0008*/ 	.byte	0x04, 0x17
        /*000a*/ 	.short	(.L_299 - .L_298)
.L_298:
        /*000c*/ 	.word	0x00000000
        /*0010*/ 	.short	0x0003
        /*0012*/ 	.short	0x0018
        /*0014*/ 	.byte	0x00, 0xf5, 0x21, 0x00


	//----- nvinfo : EIATTR_KPARAM_INFO
	.align		4
.L_299:
        /*0018*/ 	.byte	0x04, 0x17
        /*001a*/ 	.short	(.L_301 - .L_300)
.L_300:
        /*001c*/ 	.word	0x00000000
        /*0020*/ 	.short	0x0002
        /*0022*/ 	.short	0x0010
        /*0024*/ 	.byte	0x00, 0xf5, 0x21, 0x00


	//----- nvinfo : EIATTR_KPARAM_INFO
	.align		4
.L_301:
        /*0028*/ 	.byte	0x04, 0x17
        /*002a*/ 	.short	(.L_303 - .L_302)
.L_302:
        /*002c*/ 	.word	0x00000000
        /*0030*/ 	.short	0x0001
        /*0032*/ 	.short	0x0008
        /*0034*/ 	.byte	0x00, 0xf5, 0x21, 0x00


	//----- nvinfo : EIATTR_KPARAM_INFO
	.align		4
.L_303:
        /*0038*/ 	.byte	0x04, 0x17
        /*003a*/ 	.short	(.L_305 - .L_304)
.L_304:
        /*003c*/ 	.word	0x00000000
        /*0040*/ 	.short	0x0000
        /*0042*/ 	.short	0x0000
        /*0044*/ 	.byte	0x00, 0xf0, 0x11, 0x00


	//----- nvinfo : EIATTR_SPARSE_MMA_MASK
	.align		4
.L_305:
        /*0048*/ 	.byte	0x03, 0x50
        /*004a*/ 	.short	0x0000


	//----- nvinfo : EIATTR_MAXREG_COUNT
	.align		4
        /*004c*/ 	.byte	0x03, 0x1b
        /*004e*/ 	.short	0x00ff


	//----- nvinfo : EIATTR_MERCURY_ISA_VERSION
	.align		4
        /*0050*/ 	.byte	0x03, 0x5f
        /*0052*/ 	.short	0x0101


	//----- nvinfo : EIATTR_VRC_CTA_INIT_COUNT
	.align		4
        /*0054*/ 	.byte	0x02, 0x4a
	.zero		1
	.zero		1


	//----- nvinfo : EIATTR_EXIT_INSTR_OFFSETS
	.align		4
        /*0058*/ 	.byte	0x04, 0x1c
        /*005a*/ 	.short	(.L_307 - .L_306)


	//   ....[0]....
.L_306:
        /*005c*/ 	.word	0x00000070


	//   ....[1]....
        /*0060*/ 	.word	0x000001a0


	//----- nvinfo : EIATTR_CRS_STACK_SIZE
	.align		4
.L_307:
        /*0064*/ 	.byte	0x04, 0x1e
        /*0066*/ 	.short	(.L_309 - .L_308)
.L_308:
        /*0068*/ 	.word	0x00000000


	//----- nvinfo : EIATTR_CBANK_PARAM_SIZE
	.align		4
.L_309:
        /*006c*/ 	.byte	0x03, 0x19
        /*006e*/ 	.short	0x0020


	//----- nvinfo : EIATTR_PARAM_CBANK
	.align		4
        /*0070*/ 	.byte	0x04, 0x0a
        /*0072*/ 	.short	(.L_311 - .L_310)
	.align		4
.L_310:
        /*0074*/ 	.word	index@(.nv.constant0._Z15_sigmback_64_11iPdS_S_)
        /*0078*/ 	.short	0x0380
        /*007a*/ 	.short	0x0020


	//----- nvinfo : EIATTR_SW_WAR
	.align		4
.L_311:
        /*007c*/ 	.byte	0x04, 0x36
        /*007e*/ 	.short	(.L_313 - .L_312)
.L_312:
        /*0080*/ 	.word	0x00000008
.L_313:


//--------------------- .nv.info._Z15_sigmback_32_11iPfS_S_ --------------------------
	.section	.nv.info._Z15_sigmback_32_11iPfS_S_,"",@"SHT_CUDA_INFO"
	.sectionflags	@""
	.align	4


	//----- nvinfo : EIATTR_CUDA_API_VERSION
	.align		4
        /*0000*/ 	.byte	0x04, 0x37
        /*0002*/ 	.short	(.L_315 - .L_314)
.L_314:
        /*0004*/ 	.word	0x00000082


	//----- nvinfo : EIATTR_KPARAM_INFO
	.align		4
.L_315:
        /*0008*/ 	.byte	0x04, 0x17
        /*000a*/ 	.short	(.L_317 - .L_316)
.L_316:
        /*000c*/ 	.word	0x00000000
        /*0010*/ 	.short	0x0003
        /*0012*/ 	.short	0x0018
        /*0014*/ 	.byte	0x00, 0xf5, 0x21, 0x00


	//----- nvinfo : EIATTR_KPARAM_INFO
	.align		4
.L_317:
        /*0018*/ 	.byte	0x04, 0x17
        /*001a*/ 	.short	(.L_319 - .L_318)
.L_318:
        /*001c*/ 	.word	0x00000000
        /*0020*/ 	.short	0x0002
        /*0022*/ 	.short	0x0010
        /*0024*/ 	.byte	0x00, 0xf5, 0x21, 0x00


	//----- nvinfo : EIATTR_KPARAM_INFO
	.align		4
.L_319:
        /*0028*/ 	.byte	0x04, 0x17
        /*002a*/ 	.short	(.L_321 - .L_320)
.L_320:
        /*002c*/ 	.word	0x00000000
        /*0030*/ 	.short	0x0001
        /*0032*/ 	.short	0x0008
        /*0034*/ 	.byte	0x00, 0xf5, 0x21, 0x00


	//----- nvinfo : EIATTR_KPARAM_INFO
	.align		4
.L_321:
        /*0038*/ 	.byte	0x04, 0x17
        /*003a*/ 	.short	(.L_323 - .L_322)
.L_322:
        /*003c*/ 	.word	0x00000000
        /*0040*/ 	.short	0x0000
        /*0042*/ 	.short	0x0000
        /*0044*/ 	.byte	0x00, 0xf0, 0x11, 0x00


	//----- nvinfo : EIATTR_SPARSE_MMA_MASK
	.align		4
.L_323:
        /*0048*/ 	.byte	0x03, 0x50
        /*004a*/ 	.short	0x0000


	//----- nvinfo : EIATTR_MAXREG_COUNT
	.align		4
        /*004c*/ 	.byte	0x03, 0x1b
        /*004e*/ 	.short	0x00ff


	//----- nvinfo : EIATTR_MERCURY_ISA_VERSION
	.align		4
        /*0050*/ 	.byte	0x03, 0x5f
        /*0052*/ 	.short	0x0101


	//----- nvinfo : EIATTR_VRC_CTA_INIT_COUNT
	.align		4
        /*0054*/ 	.byte	0x02, 0x4a
	.zero		1
	.zero		1


	//----- nvinfo : EIATTR_EXIT_INSTR_OFFSETS
	.align		4
        /*0058*/ 	.byte	0x04, 0x1c
        /*005a*/ 	.short	(.L_325 - .L_324)


	//   ....[0]....
.L_324:
        /*005c*/ 	.word	0x00000070


	//   ....[1]....
        /*0060*/ 	.word	0x000001a0


	//----- nvinfo : EIATTR_CRS_STACK_SIZE
	.align		4
.L_325:
        /*0064*/ 	.byte	0x04, 0x1e
        /*0066*/ 	.short	(.L_327 - .L_326)
.L_326:
        /*0068*/ 	.word	0x00000000


	//----- nvinfo : EIATTR_CBANK_PARAM_SIZE
	.align		4
.L_327:
        /*006c*/ 	.byte	0x03, 0x19
        /*006e*/ 	.short	0x0020


	//----- nvinfo : EIATTR_PARAM_CBANK
	.align		4
        /*0070*/ 	.byte	0x04, 0x0a
        /*0072*/ 	.short	(.L_329 - .L_328)
	.align		4
.L_328:
        /*0074*/ 	.word	index@(.nv.constant0._Z15_sigmback_32_11iPfS_S_)
        /*0078*/ 	.short	0x0380
        /*007a*/ 	.short	0x0020


	//----- nvinfo : EIATTR_SW_WAR
	.align		4
.L_329:
        /*007c*/ 	.byte	0x04, 0x36
        /*007e*/ 	.short	(.L_331 - .L_330)
.L_330:
        /*0080*/ 	.word	0x00000008
.L_331:


//--------------------- .nv.info._Z15_reluback_64_11iPdS_S_ --------------------------
	.section	.nv.info._Z15_reluback_64_11iPdS_S_,"",@"SHT_CUDA_INFO"
	.sectionflags	@""
	.align	4


	//----- nvinfo : EIATTR_CUDA_API_VERSION
	.align		4
        /*0000*/ 	.byte	0x04, 0x37
        /*0002*/ 	.short	(.L_333 - .L_332)
.L_332:
        /*0004*/ 	.word	0x00000082


	//----- nvinfo : EIATTR_KPARAM_INFO
	.align		4
.L_333:
        /*0008*/ 	.byte	0x04, 0x17
        /*000a*/ 	.short	(.L_335 - .L_334)
.L_334:
        /*000c*/ 	.word	0x00000000
        /*0010*/ 	.short	0x0003
        /*0012*/ 	.short	0x0018
        /*0014*/ 	.byte	0x00, 0xf5, 0x21, 0x00


	//----- nvinfo : EIATTR_KPARAM_INFO
	.align		4
.L_335:
        /*0018*/ 	.byte	0x04, 0x17
        /*001a*/ 	.short	(.L_337 - .L_336)
.L_336:
        /*001c*/ 	.word	0x00000000
        /*0020*/ 	.short	0x0002
        /*0022*/ 	.short	0x0010
        /*0024*/ 	.byte	0x00, 0xf5, 0x21, 0x00


	//----- nvinfo : EIATTR_KPARAM_INFO
	.align		4
.L_337:
        /*0028*/ 	.byte	0x04, 0x17
        /*002a*/ 	.short	(.L_339 - .L_338)
.L_338:
        /*002c*/ 	.word	0x00000000
        /*0030*/ 	.short	0x0001
        /*0032*/ 	.short	0x0008
        /*0034*/ 	.byte	0x00, 0xf5, 0x21, 0x00


	//----- nvinfo : EIATTR_KPARAM_INFO
	.align		4
.L_339:
        /*0038*/ 	.byte	0x04, 0x17
        /*003a*/ 	.short	(.L_341 - .L_340)
.L_340:
        /*003c*/ 	.word	0x00000000
        /*0040*/ 	.short	0x0000
        /*0042*/ 	.short	0x0000
        /*0044*/ 	.byte	0x00, 0xf0, 0x11, 0x00


	//----- nvinfo : EIATTR_SPARSE_MMA_MASK
	.align		4
.L_341:
        /*0048*/ 	.byte	0x03, 0x50
        /*004a*/ 	.short	0x0000


	//----- nvinfo : EIATTR_MAXREG_COUNT
	.align		4
        /*004c*/ 	.byte	0x03, 0x1b
        /*004e*/ 	.short	0x00ff


	//----- nvinfo : EIATTR_MERCURY_ISA_VERSION
	.align		4
        /*0050*/ 	.byte	0x03, 0x5f
        /*0052*/ 	.short	0x0101


	//----- nvinfo : EIATTR_VRC_CTA_INIT_COUNT
	.align		4
        /*0054*/ 	.byte	0x02, 0x4a
	.zero		1
	.zero		1


	//----- nvinfo : EIATTR_EXIT_INSTR_OFFSETS
	.align		4
        /*0058*/ 	.byte	0x04, 0x1c
        /*005a*/ 	.short	(.L_343 - .L_342)


	//   ....[0]....
.L_342:
        /*005c*/ 	.word	0x00000070


	//   ....[1]....
        /*0060*/ 	.word	0x000001a0


	//----- nvinfo : EIATTR_CRS_STACK_SIZE
	.align		4
.L_343:
        /*0064*/ 	.byte	0x04, 0x1e
        /*0066*/ 	.short	(.L_345 - .L_344)
.L_344:
        /*0068*/ 	.word	0x00000000


	//----- nvinfo : EIATTR_CBANK_PARAM_SIZE
	.align		4
.L_345:
        /*006c*/ 	.byte	0x03, 0x19
        /*006e*/ 	.short	0x0020


	//----- nvinfo : EIATTR_PARAM_CBANK
	.align		4
        /*0070*/ 	.byte	0x04, 0x0a
        /*0072*/ 	.short	(.L_347 - .L_346)
	.align		4
.L_346:
        /*0074*/ 	.word	index@(.nv.constant0._Z15_reluback_64_11iPdS_S_)
        /*0078*/ 	.short	0x0380
        /*007a*/ 	.short	0x0020


	//----- nvinfo : EIATTR_SW_WAR
	.align		4
.L_347:
        /*007c*/ 	.byte	0x04, 0x36
        /*007e*/ 	.short	(.L_349 - .L_348)
.L_348:
        /*0080*/ 	.word	0x00000008
.L_349:


//--------------------- .nv.info._Z15_reluback_32_11iPfS_S_ --------------------------
	.section	.nv.info._Z15_reluback_32_11iPfS_S_,"",@"SHT_CUDA_INFO"
	.sectionflags	@""
	.align	4


	//----- nvinfo : EIATTR_CUDA_API_VERSION
	.align		4
        /*0000*/ 	.byte	0x04, 0x37
        /*0002*/ 	.short	(.L_351 - .L_350)
.L_350:
        /*0004*/ 	.word	0x00000082


	//----- nvinfo : EIATTR_KPARAM_INFO
	.align		4
.L_351:
        /*0008*/ 	.byte	0x04, 0x17
        /*000a*/ 	.short	(.L_353 - .L_352)
.L_352:
        /*000c*/ 	.word	0x00000000
        /*0010*/ 	.short	0x0003
        /*0012*/ 	.short	0x0018
        /*0014*/ 	.byte	0x00, 0xf5, 0x21, 0x00


	//----- nvinfo : EIATTR_KPARAM_INFO
	.align		4
.L_353:
        /*0018*/ 	.byte	0x04, 0x17
        /*001a*/ 	.short	(.L_355 - .L_354)
.L_354:
        /*001c*/ 	.word	0x00000000
        /*0020*/ 	.short	0x0002
        /*0022*/ 	.short	0x0010
        /*0024*/ 	.byte	0x00, 0xf5, 0x21, 0x00


	//----- nvinfo : EIATTR_KPARAM_INFO
	.align		4
.L_355:
        /*0028*/ 	.byte	0x04, 0x17
        /*002a*/ 	.short	(.L_357 - .L_356)
.L_356:
        /*002c*/ 	.word	0x00000000
        /*0030*/ 	.short	0x0001
        /*0032*/ 	.short	0x0008
        /*0034*/ 	.byte	0x00, 0xf5, 0x21, 0x00


	//----- nvinfo : EIATTR_KPARAM_INFO
	.align		4
.L_357:
        /*0038*/ 	.byte	0x04, 0x17
        /*003a*/ 	.short	(.L_359 - .L_358)
.L_358:
        /*003c*/ 	.word	0x00000000
        /*0040*/ 	.short	0x0000
        /*0042*/ 	.short	0x0000
        /*0044*/ 	.byte	0x00, 0xf0, 0x11, 0x00


	//----- nvinfo : EIATTR_SPARSE_MMA_MASK
	.align		4
.L_359:
        /*0048*/ 	.byte	0x03, 0x50
        /*004a*/ 	.short	0x0000


	//----- nvinfo : EIATTR_MAXREG_COUNT
	.align		4
        /*004c*/ 	.byte	0x03, 0x1b
        /*004e*/ 	.short	0x00ff


	//----- nvinfo : EIATTR_MERCURY_ISA_VERSION
	.align		4
        /*0050*/ 	.byte	0x03, 0x5f
        /*0052*/ 	.short	0x0101


	//----- nvinfo : EIATTR_VRC_CTA_INIT_COUNT
	.align		4
        /*0054*/ 	.byte	0x02, 0x4a
	.zero		1
	.zero		1


	//----- nvinfo : EIATTR_EXIT_INSTR_OFFSETS
	.align		4
        /*0058*/ 	.byte	0x04, 0x1c
        /*005a*/ 	.short	(.L_361 - .L_360)


	//   ....[0]....
.L_360:
        /*005c*/ 	.word	0x00000070


	//   ....[1]....
        /*0060*/ 	.word	0x00000190


	//----- nvinfo : EIATTR_CRS_STACK_SIZE
	.align		4
.L_361:
        /*0064*/ 	.byte	0x04, 0x1e
        /*0066*/ 	.short	(.L_363 - .L_362)
.L_362:
        /*0068*/ 	.word	0x00000000


	//----- nvinfo : EIATTR_CBANK_PARAM_SIZE
	.align		4
.L_363:
        /*006c*/ 	.byte	0x03, 0x19
        /*006e*/ 	.short	0x0020


	//----- nvinfo : EIATTR_PARAM_CBANK
	.align		4
        /*0070*/ 	.byte	0x04, 0x0a
        /*0072*/ 	.short	(.L_365 - .L_364)
	.align		4
.L_364:
        /*0074*/ 	.word	index@(.nv.constant0._Z15_reluback_32_11iPfS_S_)
        /*0078*/ 	.short	0x0380
        /*007a*/ 	.short	0x0020


	//----- nvinfo : EIATTR_SW_WAR
	.align		4
.L_365:
        /*007c*/ 	.byte	0x04, 0x36
        /*007e*/ 	.short	(.L_367 - .L_366)
.L_366:
        /*0080*/ 	.word	0x00000008
.L_367:


//--------------------- .nv.info._Z15_invxback_64_11iPdS_S_ --------------------------
	.section	.nv.info._Z15_invxback_64_11iPdS_S_,"",@"SHT_CUDA_INFO"
	.sectionflags	@""
	.align	4


	//----- nvinfo : EIATTR_CUDA_API_VERSION
	.align		4
        /*0000*/ 	.byte	0x04, 0x37
        /*0002*/ 	.short	(.L_369 - .L_368)
.L_368:
        /*0004*/ 	.word	0x00000082


	//----- nvinfo : EIATTR_KPARAM_INFO
	.align		4
.L_369:
        /*0008*/ 	.byte	0x04, 0x17
        /*000a*/ 	.short	(.L_371 - .L_370)
.L_370:
        /*000c*/ 	.word	0x00000000
        /*0010*/ 	.short	0x0003
        /*0012*/ 	.short	0x0018
        /*0014*/ 	.byte	0x00, 0xf5, 0x21, 0x00


	//----- nvinfo : EIATTR_KPARAM_INFO
	.align		4
.L_371:
        /*0018*/ 	.byte	0x04, 0x17
        /*001a*/ 	.short	(.L_373 - .L_372)
.L_372:
        /*001c*/ 	.word	0x00000000
        /*0020*/ 	.short	0x0002
        /*0022*/ 	.short	0x0010
        /*0024*/ 	.byte	0x00, 0xf5, 0x21, 0x00


	//----- nvinfo : EIATTR_KPARAM_INFO
	.align		4
.L_373:
        /*0028*/ 	.byte	0x04, 0x17
        /*002a*/ 	.short	(.L_375 - .L_374)
.L_374:
        /*002c*/ 	.word	0x00000000
        /*0030*/ 	.short	0x0001
        /*0032*/ 	.short	0x0008
        /*0034*/ 	.byte	0x00, 0xf5, 0x21, 0x00


	//----- nvinfo : EIATTR_KPARAM_INFO
	.align		4
.L_375:
        /*0038*/ 	.byte	0x04, 0x17
        /*003a*/ 	.short	(.L_377 - .L_376)
.L_376:
        /*003c*/ 	.word	0x00000000
        /*0040*/ 	.short	0x0000
        /*0042*/ 	.short	0x0000
        /*0044*/ 	.byte	0x00, 0xf0, 0x11, 0x00


	//----- nvinfo : EIATTR_SPARSE_MMA_MASK
	.align		4
.L_377:
        /*0048*/ 	.byte	0x03, 0x50
        /*004a*/ 	.short	0x0000


	//----- nvinfo : EIATTR_MAXREG_COUNT
	.align		4
        /*004c*/ 	.byte	0x03, 0x1b
        /*004e*/ 	.short	0x00ff


	//----- nvinfo : EIATTR_MERCURY_ISA_VERSION
	.align		4
        /*0050*/ 	.byte	0x03, 0x5f
        /*0052*/ 	.short	0x0101


	//----- nvinfo : EIATTR_VRC_CTA_INIT_COUNT
	.align		4
        /*0054*/ 	.byte	0x02, 0x4a
	.zero		1
	.zero		1


	//----- nvinfo : EIATTR_EXIT_INSTR_OFFSETS
	.align		4
        /*0058*/ 	.byte	0x04, 0x1c
        /*005a*/ 	.short	(.L_379 - .L_378)


	//   ....[0]....
.L_378:
        /*005c*/ 	.word	0x00000070


	//   ....[1]....
        /*0060*/ 	.word	0x00000190


	//----- nvinfo : EIATTR_CRS_STACK_SIZE
	.align		4
.L_379:
        /*0064*/ 	.byte	0x04, 0x1e
        /*0066*/ 	.short	(.L_381 - .L_380)
.L_380:
        /*0068*/ 	.word	0x00000000


	//----- nvinfo : EIATTR_CBANK_PARAM_SIZE
	.align		4
.L_381:
        /*006c*/ 	.byte	0x03, 0x19
        /*006e*/ 	.short	0x0020


	//----- nvinfo : EIATTR_PARAM_CBANK
	.align		4
        /*0070*/ 	.byte	0x04, 0x0a
        /*0072*/ 	.short	(.L_383 - .L_382)
	.align		4
.L_382:
        /*0074*/ 	.word	index@(.nv.constant0._Z15_invxback_64_11iPdS_S_)
        /*0078*/ 	.short	0x0380
        /*007a*/ 	.short	0x0020


	//----- nvinfo : EIATTR_SW_WAR
	.align		4
.L_383:
        /*007c*/ 	.byte	0x04, 0x36
        /*007e*/ 	.short	(.L_385 - .L_384)
.L_384:
        /*0080*/ 	.word	0x00000008
.L_385:


//--------------------- .nv.info._Z15_invxback_32_11iPfS_S_ --------------------------
	.section	.nv.info._Z15_invxback_32_11iPfS_S_,"",@"SHT_CUDA_INFO"
	.sectionflags	@""
	.align	4


	//----- nvinfo : EIATTR_CUDA_API_VERSION
	.align		4
        /*0000*/ 	.byte	0x04, 0x37
        /*0002*/ 	.short	(.L_387 - .L_386)
.L_386:
        /*0004*/ 	.word	0x00000082


	//----- nvinfo : EIATTR_KPARAM_INFO
	.align		4
.L_387:
        /*0008*/ 	.byte	0x04, 0x17
        /*000a*/ 	.short	(.L_389 - .L_388)
.L_388:
        /*000c*/ 	.word	0x00000000
        /*0010*/ 	.short	0x0003
        /*0012*/ 	.short	0x0018
        /*0014*/ 	.byte	0x00, 0xf5, 0x21, 0x00


	//----- nvinfo : EIATTR_KPARAM_INFO
	.align		4
.L_389:
        /*0018*/ 	.byte	0x04, 0x17
        /*001a*/ 	.short	(.L_391 - .L_390)
.L_390:
        /*001c*/ 	.word	0x00000000
        /*0020*/ 	.short	0x0002
        /*0022*/ 	.short	0x0010
        /*0024*/ 	.byte	0x00, 0xf5, 0x21, 0x00


	//----- nvinfo : EIATTR_KPARAM_INFO
	.align		4
.L_391:
        /*0028*/ 	.byte	0x04, 0x17
        /*002a*/ 	.short	(.L_393 - .L_392)
.L_392:
        /*002c*/ 	.word	0x00000000
        /*0030*/ 	.short	0x0001
        /*0032*/ 	.short	0x0008
        /*0034*/ 	.byte	0x00, 0xf5, 0x21, 0x00


	//----- nvinfo : EIATTR_KPARAM_INFO
	.align		4
.L_393:
        /*0038*/ 	.byte	0x04, 0x17
        /*003a*/ 	.short	(.L_395 - .L_394)
.L_394:
        /*003c*/ 	.word	0x00000000
        /*0040*/ 	.short	0x0000
        /*0042*/ 	.short	0x0000
        /*0044*/ 	.byte	0x00, 0xf0, 0x11, 0x00


	//----- nvinfo : EIATTR_SPARSE_MMA_MASK
	.align		4
.L_395:
        /*0048*/ 	.byte	0x03, 0x50
        /*004a*/ 	.short	0x0000


	//----- nvinfo : EIATTR_MAXREG_COUNT
	.align		4
        /*004c*/ 	.byte	0x03, 0x1b
        /*004e*/ 	.short	0x00ff


	//----- nvinfo : EIATTR_MERCURY_ISA_VERSION
	.align		4
        /*0050*/ 	.byte	0x03, 0x5f
        /*0052*/ 	.short	0x0101


	//----- nvinfo : EIATTR_VRC_CTA_INIT_COUNT
	.align		4
        /*0054*/ 	.byte	0x02, 0x4a
	.zero		1
	.zero		1


	//----- nvinfo : EIATTR_EXIT_INSTR_OFFSETS
	.align		4
        /*0058*/ 	.byte	0x04, 0x1c
        /*005a*/ 	.short	(.L_397 - .L_396)


	//   ....[0]....
.L_396:
        /*005c*/ 	.word	0x00000070


	//   ....[1]....
        /*0060*/ 	.word	0x00000190


	//----- nvinfo : EIATTR_CRS_STACK_SIZE
	.align		4
.L_397:
        /*0064*/ 	.byte	0x04, 0x1e
        /*0066*/ 	.short	(.L_399 - .L_398)
.L_398:
        /*0068*/ 	.word	0x00000000


	//----- nvinfo : EIATTR_CBANK_PARAM_SIZE
	.align		4
.L_399:
        /*006c*/ 	.byte	0x03, 0x19
        /*006e*/ 	.short	0x0020


	//----- nvinfo : EIATTR_PARAM_CBANK
	.align		4
        /*0070*/ 	.byte	0x04, 0x0a
        /*0072*/ 	.short	(.L_401 - .L_400)
	.align		4
.L_400:
        /*0074*/ 	.word	index@(.nv.constant0._Z15_invxback_32_11iPfS_S_)
        /*0078*/ 	.short	0x0380
        /*007a*/ 	.short	0x0020


	//----- nvinfo : EIATTR_SW_WAR
	.align		4
.L_401:
        /*007c*/ 	.byte	0x04, 0x36
        /*007e*/ 	.short	(.L_403 - .L_402)
.L_402:
        /*0080*/ 	.word	0x00000008
.L_403:


//--------------------- .nv.info._Z9_le_64_11iPdS_S_ --------------------------
	.section	.nv.info._Z9_le_64_11iPdS_S_,"",@"SHT_CUDA_INFO"
	.sectionflags	@""
	.align	4


	//----- nvinfo : EIATTR_CUDA_API_VERSION
	.align		4
        /*0000*/ 	.byte	0x04, 0x37
        /*0002*/ 	.short	(.L_405 - .L_404)
.L_404:
        /*0004*/ 	.word	0x00000082


	//----- nvinfo : EIATTR_KPARAM_INFO
	.align		4
.L_405:
        /*0008*/ 	.byte	0x04, 0x17
        /*000a*/ 	.short	(.L_407 - .L_406)
.L_406:
        /*000c*/ 	.word	0x00000000
        /*0010*/ 	.short	0x0003
        /*0012*/ 	.short	0x0018
        /*0014*/ 	.byte	0x00, 0xf5, 0x21, 0x00


	//----- nvinfo : EIATTR_KPARAM_INFO
	.align		4
.L_407:
        /*0018*/ 	.byte	0x04, 0x17
        /*001a*/ 	.short	(.L_409 - .L_408)
.L_408:
        /*001c*/ 	.word	0x00000000
        /*0020*/ 	.short	0x0002
        /*0022*/ 	.short	0x0010
        /*0024*/ 	.byte	0x00, 0xf5, 0x21, 0x00


	//----- nvinfo : EIATTR_KPARAM_INFO
	.align		4
.L_409:
        /*0028*/ 	.byte	0x04, 0x17
        /*002a*/ 	.short	(.L_411 - .L_410)
.L_410:
        /*002c*/ 	.word	0x00000000
        /*0030*/ 	.short	0x0001
        /*0032*/ 	.short	0x0008
        /*0034*/ 	.byte	0x00, 0xf5, 0x21, 0x00


	//----- nvinfo : EIATTR_KPARAM_INFO
	.align		4
.L_411:
        /*0038*/ 	.byte	0x04, 0x17
        /*003a*/ 	.short	(.L_413 - .L_412)
.L_412:
        /*003c*/ 	.word	0x00000000
        /*0040*/ 	.short	0x0000
        /*0042*/ 	.short	0x0000
        /*0044*/ 	.byte	0x00, 0xf0, 0x11, 0x00


	//----- nvinfo : EIATTR_SPARSE_MMA_MASK
	.align		4
.L_413:
        /*0048*/ 	.byte	0x03, 0x50
        /*004a*/ 	.short	0x0000


	//----- nvinfo : EIATTR_MAXREG_COUNT
	.align		4
        /*004c*/ 	.byte	0x03, 0x1b
        /*004e*/ 	.short	0x00ff


	//----- nvinfo : EIATTR_MERCURY_ISA_VERSION
	.align		4
        /*0050*/ 	.byte	0x03, 0x5f
        /*0052*/ 	.short	0x0101


	//----- nvinfo : EIATTR_VRC_CTA_INIT_COUNT
	.align		4
        /*0054*/ 	.byte	0x02, 0x4a
	.zero		1
	.zero		1


	//----- nvinfo : EIATTR_EXIT_INSTR_OFFSETS
	.align		4
        /*0058*/ 	.byte	0x04, 0x1c
        /*005a*/ 	.short	(.L_415 - .L_414)


	//   ....[0]....
.L_414:
        /*005c*/ 	.word	0x00000070


	//   ....[1]....
        /*0060*/ 	.word	0x000001a0


	//----- nvinfo : EIATTR_CRS_STACK_SIZE
	.align		4
.L_415:
        /*0064*/ 	.byte	0x04, 0x1e
        /*0066*/ 	.short	(.L_417 - .L_416)
.L_416:
        /*0068*/ 	.word	0x00000000


	//----- nvinfo : EIATTR_CBANK_PARAM_SIZE
	.align		4
.L_417:
        /*006c*/ 	.byte	0x03, 0x19
        /*006e*/ 	.short	0x0020


	//----- nvinfo : EIATTR_PARAM_CBANK
	.align		4
        /*0070*/ 	.byte	0x04, 0x0a
        /*0072*/ 	.short	(.L_419 - .L_418)
	.align		4
.L_418:
        /*0074*/ 	.word	index@(.nv.constant0._Z9_le_64_11iPdS_S_)
        /*0078*/ 	.short	0x0380
        /*007a*/ 	.short	0x0020


	//----- nvinfo : EIATTR_SW_WAR
	.align		4
.L_419:
        /*007c*/ 	.byte	0x04, 0x36
        /*007e*/ 	.short	(.L_421 - .L_420)
.L_420:
        /*0080*/ 	.word	0x00000008
.L_421:


//--------------------- .nv.info._Z9_le_32_11iPfS_S_ --------------------------
	.section	.nv.info._Z9_le_32_11iPfS_S_,"",@"SHT_CUDA_INFO"
	.sectionflags	@""
	.align	4


	//----- nvinfo : EIATTR_CUDA_API_VERSION
	.align		4
        /*0000*/ 	.byte	0x04, 0x37
        /*0002*/ 	.short	(.L_423 - .L_422)
.L_422:
        /*0004*/ 	.word	0x00000082


	//----- nvinfo : EIATTR_KPARAM_INFO
	.align		4
.L_423:
        /*0008*/ 	.byte	0x04, 0x17
        /*000a*/ 	.short	(.L_425 - .L_424)
.L_424:
        /*000c*/ 	.word	0x00000000
        /*0010*/ 	.short	0x0003
        /*0012*/ 	.short	0x0018
        /*0014*/ 	.byte	0x00, 0xf5, 0x21, 0x00


	//----- nvinfo : EIATTR_KPARAM_INFO
	.align		4
.L_425:
        /*0018*/ 	.byte	0x04, 0x17
        /*001a*/ 	.short	(.L_427 - .L_426)
.L_426:
        /*001c*/ 	.word	0x00000000
        /*0020*/ 	.short	0x0002
        /*0022*/ 	.short	0x0010
        /*0024*/ 	.byte	0x00, 0xf5, 0x21, 0x00


	//----- nvinfo : EIATTR_KPARAM_INFO
	.align		4
.L_427:
        /*0028*/ 	.byte	0x04, 0x17
        /*002a*/ 	.short	(.L_429 - .L_428)
.L_428:
        /*002c*/ 	.word	0x00000000
        /*0030*/ 	.short	0x0001
        /*0032*/ 	.short	0x0008
        /*0034*/ 	.byte	0x00, 0xf5, 0x21, 0x00


	//----- nvinfo : EIATTR_KPARAM_INFO
	.align		4
.L_429:
        /*0038*/ 	.byte	0x04, 0x17
        /*003a*/ 	.short	(.L_431 - .L_430)
.L_430:
        /*003c*/ 	.word	0x00000000
        /*0040*/ 	.short	0x0000
        /*0042*/ 	.short	0x0000
        /*0044*/ 	.byte	0x00, 0xf0, 0x11, 0x00


	//----- nvinfo : EIATTR_SPARSE_MMA_MASK
	.align		4
.L_431:
        /*0048*/ 	.byte	0x03, 0x50
        /*004a*/ 	.short	0x0000


	//----- nvinfo : EIATTR_MAXREG_COUNT
	.align		4
        /*004c*/ 	.byte	0x03, 0x1b
        /*004e*/ 	.short	0x00ff


	//----- nvinfo : EIATTR_MERCURY_ISA_VERSION
	.align		4
        /*0050*/ 	.byte	0x03, 0x5f
        /*0052*/ 	.short	0x0101


	//----- nvinfo : EIATTR_VRC_CTA_INIT_COUNT
	.align		4
        /*0054*/ 	.byte	0x02, 0x4a
	.zero		1
	.zero		1


	//----- nvinfo : EIATTR_EXIT_INSTR_OFFSETS
	.align		4
        /*0058*/ 	.byte	0x04, 0x1c
        /*005a*/ 	.short	(.L_433 - .L_432)


	//   ....[0]....
.L_432:
        /*005c*/ 	.word	0x00000070


	//   ....[1]....
        /*0060*/ 	.word	0x00000180


	//----- nvinfo : EIATTR_CRS_STACK_SIZE
	.align		4
.L_433:
        /*0064*/ 	.byte	0x04, 0x1e
        /*0066*/ 	.short	(.L_435 - .L_434)
.L_434:
        /*0068*/ 	.word	0x00000000


	//----- nvinfo : EIATTR_CBANK_PARAM_SIZE
	.align		4
.L_435:
        /*006c*/ 	.byte	0x03, 0x19
        /*006e*/ 	.short	0x0020


	//----- nvinfo : EIATTR_PARAM_CBANK
	.align		4
        /*0070*/ 	.byte	0x04, 0x0a
        /*0072*/ 	.short	(.L_437 - .L_436)
	.align		4
.L_436:
        /*0074*/ 	.word	index@(.nv.constant0._Z9_le_32_11iPfS_S_)
        /*0078*/ 	.short	0x0380
        /*007a*/ 	.short	0x0020


	//----- nvinfo : EIATTR_SW_WAR
	.align		4
.L_437:
        /*007c*/ 	.byte	0x04, 0x36
        /*007e*/ 	.short	(.L_439 - .L_438)
.L_438:
        /*0080*/ 	.word	0x00000008
.L_439:


//--------------------- .nv.info._Z9_lt_64_11iPdS_S_ --------------------------
	.section	.nv.info._Z9_lt_64_11iPdS_S_,"",@"SHT_CUDA_INFO"
	.sectionflags	@""
	.align	4


	//----- nvinfo : EIATTR_CUDA_API_VERSION
	.align		4
        /*0000*/ 	.byte	0x04, 0x37
        /*0002*/ 	.short	(.L_441 - .L_440)
.L_440:
        /*0004*/ 	.word	0x00000082


	//----- nvinfo : EIATTR_KPARAM_INFO
	.align		4
.L_441:
        /*0008*/ 	.byte	0x04, 0x17
        /*000a*/ 	.short	(.L_443 - .L_442)
.L_442:
        /*000c*/ 	.word	0x00000000
        /*0010*/ 	.short	0x0003
        /*0012*/ 	.short	0x0018
        /*0014*/ 	.byte	0x00, 0xf5, 0x21, 0x00


	//----- nvinfo : EIATTR_KPARAM_INFO
	.align		4
.L_443:
        /*0018*/ 	.byte	0x04, 0x17
        /*001a*/ 	.short	(.L_445 - .L_444)
.L_444:
        /*001c*/ 	.word	0x00000000
        /*0020*/ 	.short	0x0002
        /*0022*/ 	.short	0x0010
        /*0024*/ 	.byte	0x00, 0xf5, 0x21, 0x00


	//----- nvinfo : EIATTR_KPARAM_INFO
	.align		4
.L_445:
        /*0028*/ 	.byte	0x04, 0x17
        /*002a*/ 	.short	(.L_447 - .L_446)
.L_446:
        /*002c*/ 	.word	0x00000000
        /*0030*/ 	.short	0x0001
        /*0032*/ 	.short	0x0008
        /*0034*/ 	.byte	0x00, 0xf5, 0x21, 0x00


	//----- nvinfo : EIATTR_KPARAM_INFO
	.align		4
.L_447:
        /*0038*/ 	.byte	0x04, 0x17
        /*003a*/ 	.short	(.L_449 - .L_448)
.L_448:
        /*003c*/ 	.word	0x00000000
        /*0040*/ 	.short	0x0000
        /*0042*/ 	.short	0x0000
        /*0044*/ 	.byte	0x00, 0xf0, 0x11, 0x00


	//----- nvinfo : EIATTR_SPARSE_MMA_MASK
	.align		4
.L_449:
        /*0048*/ 	.byte	0x03, 0x50
        /*004a*/ 	.short	0x0000


	//----- nvinfo : EIATTR_MAXREG_COUNT
	.align		4
        /*004c*/ 	.byte	0x03, 0x1b
        /*004e*/ 	.short	0x00ff


	//----- nvinfo : EIATTR_MERCURY_ISA_VERSION
	.align		4
        /*0050*/ 	.byte	0x03, 0x5f
        /*0052*/ 	.short	0x0101


	//----- nvinfo : EIATTR_VRC_CTA_INIT_COUNT
	.align		4
        /*0054*/ 	.byte	0x02, 0x4a
	.zero		1
	.zero		1


	//----- nvinfo : EIATTR_EXIT_INSTR_OFFSETS
	.align		4
        /*0058*/ 	.byte	0x04, 0x1c
        /*005a*/ 	.short	(.L_451 - .L_450)


	//   ....[0]....
.L_450:
        /*005c*/ 	.word	0x00000070


	//   ....[1]....
        /*0060*/ 	.word	0x000001a0


	//----- nvinfo : EIATTR_CRS_STACK_SIZE
	.align		4
.L_451:
        /*0064*/ 	.byte	0x04, 0x1e
        /*0066*/ 	.short	(.L_453 - .L_452)
.L_452:
        /*0068*/ 	.word	0x00000000


	//----- nvinfo : EIATTR_CBANK_PARAM_SIZE
	.align		4
.L_453:
        /*006c*/ 	.byte	0x03, 0x19
        /*006e*/ 	.short	0x0020


	//----- nvinfo : EIATTR_PARAM_CBANK
	.align		4
        /*0070*/ 	.byte	0x04, 0x0a
        /*0072*/ 	.short	(.L_455 - .L_454)
	.align		4
.L_454:
        /*0074*/ 	.word	index@(.nv.constant0._Z9_lt_64_11iPdS_S_)
        /*0078*/ 	.short	0x0380
        /*007a*/ 	.short	0x0020


	//----- nvinfo : EIATTR_SW_WAR
	.align		4
.L_455:
        /*007c*/ 	.byte	0x04, 0x36
        /*007e*/ 	.short	(.L_457 - .L_456)
.L_456:
        /*0080*/ 	.word	0x00000008
.L_457:


//--------------------- .nv.info._Z9_lt_32_11iPfS_S_ --------------------------
	.section	.nv.info._Z9_lt_32_11iPfS_S_,"",@"SHT_CUDA_INFO"
	.sectionflags	@""
	.align	4


	//----- nvinfo : EIATTR_CUDA_API_VERSION
	.align		4
        /*0000*/ 	.byte	0x04, 0x37
        /*0002*/ 	.short	(.L_459 - .L_458)
.L_458:
        /*0004*/ 	.word	0x00000082


	//----- nvinfo : EIATTR_KPARAM_INFO
	.align		4
.L_459:
        /*0008*/ 	.byte	0x04, 0x17
        /*000a*/ 	.short	(.L_461 - .L_460)
.L_460:
        /*000c*/ 	.word	0x00000000
        /*0010*/ 	.short	0x0003
        /*0012*/ 	.short	0x0018
        /*0014*/ 	.byte	0x00, 0xf5, 0x21, 0x00


	//----- nvinfo : EIATTR_KPARAM_INFO
	.align		4
.L_461:
        /*0018*/ 	.byte	0x04, 0x17
        /*001a*/ 	.short	(.L_463 - .L_462)
.L_462:
        /*001c*/ 	.word	0x00000000
        /*0020*/ 	.short	0x0002
        /*0022*/ 	.short	0x0010
        /*0024*/ 	.byte	0x00, 0xf5, 0x21, 0x00


	//----- nvinfo : EIATTR_KPARAM_INFO
	.align		4
.L_463:
        /*0028*/ 	.byte	0x04, 0x17
        /*002a*/ 	.short	(.L_465 - .L_464)
.L_464:
        /*002c*/ 	.word	0x00000000
        /*0030*/ 	.short	0x0001
        /*0032*/ 	.short	0x0008
        /*0034*/ 	.byte	0x00, 0xf5, 0x21, 0x00


	//----- nvinfo : EIATTR_KPARAM_INFO
	.align		4
.L_465:
        /*0038*/ 	.byte	0x04, 0x17
        /*003a*/ 	.short	(.L_467 - .L_466)
.L_466:
        /*003c*/ 	.word	0x00000000
        /*0040*/ 	.short	0x0000
        /*0042*/ 	.short	0x0000
        /*0044*/ 	.byte	0x00, 0xf0, 0x11, 0x00


	//----- nvinfo : EIATTR_SPARSE_MMA_MASK
	.align		4
.L_467:
        /*0048*/ 	.byte	0x03, 0x50
        /*004a*/ 	.short	0x0000


	//----- nvinfo : EIATTR_MAXREG_COUNT
	.align		4
        /*004c*/ 	.byte	0x03, 0x1b
        /*004e*/ 	.short	0x00ff


	//----- nvinfo : EIATTR_MERCURY_ISA_VERSION
	.align		4
        /*0050*/ 	.byte	0x03, 0x5f
        /*0052*/ 	.short	0x0101


	//----- nvinfo : EIATTR_VRC_CTA_INIT_COUNT
	.align		4
        /*0054*/ 	.byte	0x02, 0x4a
	.zero		1
	.zero		1


	//----- nvinfo : EIATTR_EXIT_INSTR_OFFSETS
	.align		4
        /*0058*/ 	.byte	0x04, 0x1c
        /*005a*/ 	.short	(.L_469 - .L_468)


	//   ....[0]....
.L_468:
        /*005c*/ 	.word	0x00000070


	//   ....[1]....
        /*0060*/ 	.word	0x00000180


	//----- nvinfo : EIATTR_CRS_STACK_SIZE
	.align		4
.L_469:
        /*0064*/ 	.byte	0x04, 0x1e
        /*0066*/ 	.short	(.L_471 - .L_470)
.L_470:
        /*0068*/ 	.word	0x00000000


	//----- nvinfo : EIATTR_CBANK_PARAM_SIZE
	.align		4
.L_471:
        /*006c*/ 	.byte	0x03, 0x19
        /*006e*/ 	.short	0x0020


	//----- nvinfo : EIATTR_PARAM_CBANK
	.align		4
        /*0070*/ 	.byte	0x04, 0x0a
        /*0072*/ 	.short	(.L_473 - .L_472)
	.align		4
.L_472:
        /*0074*/ 	.word	index@(.nv.constant0._Z9_lt_32_11iPfS_S_)
        /*0078*/ 	.short	0x0380
        /*007a*/ 	.short	0x0020


	//----- nvinfo : EIATTR_SW_WAR
	.align		4
.L_473:
        /*007c*/ 	.byte	0x04, 0x36
        /*007e*/ 	.short	(.L_475 - .L_474)
.L_474:
        /*0080*/ 	.word	0x00000008
.L_475:


//--------------------- .nv.info._Z9_ge_64_11iPdS_S_ --------------------------
	.section	.nv.info._Z9_ge_64_11iPdS_S_,"",@"SHT_CUDA_INFO"
	.sectionflags	@""
	.align	4


	//----- nvinfo : EIATTR_CUDA_API_VERSION
	.align		4
        /*0000*/ 	.byte	0x04, 0x37
        /*0002*/ 	.short	(.L_477 - .L_476)
.L_476:
        /*0004*/ 	.word	0x00000082


	//----- nvinfo : EIATTR_KPARAM_INFO
	.align		4
.L_477:
        /*0008*/ 	.byte	0x04, 0x17
        /*000a*/ 	.short	(.L_479 - .L_478)
.L_478:
        /*000c*/ 	.word	0x00000000
        /*0010*/ 	.short	0x0003
        /*0012*/ 	.short	0x0018
        /*0014*/ 	.byte	0x00, 0xf5, 0x21, 0x00


	//----- nvinfo : EIATTR_KPARAM_INFO
	.align		4
.L_479:
        /*0018*/ 	.byte	0x04, 0x17
        /*001a*/ 	.short	(.L_481 - .L_480)
.L_480:
        /*001c*/ 	.word	0x00000000
        /*0020*/ 	.short	0x0002
        /*0022*/ 	.short	0x0010
        /*0024*/ 	.byte	0x00, 0xf5, 0x21, 0x00


	//----- nvinfo : EIATTR_KPARAM_INFO
	.align		4
.L_481:
        /*0028*/ 	.byte	0x04, 0x17
        /*002a*/ 	.short	(.L_483 - .L_482)
.L_482:
        /*002c*/ 	.word	0x00000000
        /*0030*/ 	.short	0x0001
        /*0032*/ 	.short	0x0008
        /*0034*/ 	.byte	0x00, 0xf5, 0x21, 0x00


	//----- nvinfo : EIATTR_KPARAM_INFO
	.align		4
.L_483:
        /*0038*/ 	.byte	0x04, 0x17
        /*003a*/ 	.short	(.L_485 - .L_484)
.L_484:
        /*003c*/ 	.word	0x00000000
        /*0040*/ 	.short	0x0000
        /*0042*/ 	.short	0x0000
        /*0044*/ 	.byte	0x00, 0xf0, 0x11, 0x00


	//----- nvinfo : EIATTR_SPARSE_MMA_MASK
	.align		4
.L_485:
        /*0048*/ 	.byte	0x03, 0x50
        /*004a*/ 	.short	0x0000


	//----- nvinfo : EIATTR_MAXREG_COUNT
	.align		4
        /*004c*/ 	.byte	0x03, 0x1b
        /*004e*/ 	.short	0x00ff


	//----- nvinfo : EIATTR_MERCURY_ISA_VERSION
	.align		4
        /*0050*/ 	.byte	0x03, 0x5f
        /*0052*/ 	.short	0x0101


	//----- nvinfo : EIATTR_VRC_CTA_INIT_COUNT
	.align		4
        /*0054*/ 	.byte	0x02, 0x4a
	.zero		1
	.zero		1


	//----- nvinfo : EIATTR_EXIT_INSTR_OFFSETS
	.align		4
        /*0058*/ 	.byte	0x04, 0x1c
        /*005a*/ 	.short	(.L_487 - .L_486)


	//   ....[0]....
.L_486:
        /*005c*/ 	.word	0x00000070


	//   ....[1]....
        /*0060*/ 	.word	0x000001a0


	//----- nvinfo : EIATTR_CRS_STACK_SIZE
	.align		4
.L_487:
        /*0064*/ 	.byte	0x04, 0x1e
        /*0066*/ 	.short	(.L_489 - .L_488)
.L_488:
        /*0068*/ 	.word	0x00000000


	//----- nvinfo : EIATTR_CBANK_PARAM_SIZE
	.align		4
.L_489:
        /*006c*/ 	.byte	0x03, 0x19
        /*006e*/ 	.short	0x0020


	//----- nvinfo : EIATTR_PARAM_CBANK
	.align		4
        /*0070*/ 	.byte	0x04, 0x0a
        /*0072*/ 	.short	(.L_491 - .L_490)
	.align		4
.L_490:
        /*0074*/ 	.word	index@(.nv.constant0._Z9_ge_64_11iPdS_S_)
        /*0078*/ 	.short	0x0380
        /*007a*/ 	.short	0x0020


	//----- nvinfo : EIATTR_SW_WAR
	.align		4
.L_491:
        /*007c*/ 	.byte	0x04, 0x36
        /*007e*/ 	.short	(.L_493 - .L_492)
.L_492:
        /*0080*/ 	.word	0x00000008
.L_493:


//--------------------- .nv.info._Z9_ge_32_11iPfS_S_ --------------------------
	.section	.nv.info._Z9_ge_32_11iPfS_S_,"",@"SHT_CUDA_INFO"
	.sectionflags	@""
	.align	4


	//----- nvinfo : EIATTR_CUDA_API_VERSION
	.align		4
        /*0000*/ 	.byte	0x04, 0x37
        /*0002*/ 	.short	(.L_495 - .L_494)
.L_494:
        /*0004*/ 	.word	0x00000082


	//----- nvinfo : EIATTR_KPARAM_INFO
	.align		4
.L_495:
        /*0008*/ 	.byte	0x04, 0x17
        /*000a*/ 	.short	(.L_497 - .L_496)
.L_496:
        /*000c*/ 	.word	0x00000000
        /*0010*/ 	.short	0x0003
        /*0012*/ 	.short	0x0018
        /*0014*/ 	.byte	0x00, 0xf5, 0x21, 0x00


	//----- nvinfo : EIATTR_KPARAM_INFO
	.align		4
.L_497:
        /*0018*/ 	.byte	0x04, 0x17
        /*001a*/ 	.short	(.L_499 - .L_498)
.L_498:
        /*001c*/ 	.word	0x00000000
        /*0020*/ 	.short	0x0002
        /*0022*/ 	.short	0x0010
        /*0024*/ 	.byte	0x00, 0xf5, 0x21, 0x00


	//----- nvinfo : EIATTR_KPARAM_INFO
	.align		4
.L_499:
        /*0028*/ 	.byte	0x04, 0x17
        /*002a*/ 	.short	(.L_501 - .L_500)
.L_500:
        /*002c*/ 	.word	0x00000000
        /*0030*/ 	.short	0x0001
        /*0032*/ 	.short	0x0008
        /*0034*/ 	.byte	0x00, 0xf5, 0x21, 0x00


	//----- nvinfo : EIATTR_KPARAM_INFO
	.align		4
.L_501:
        /*0038*/ 	.byte	0x04, 0x17
        /*003a*/ 	.short	(.L_503 - .L_502)
.L_502:
        /*003c*/ 	.word	0x00000000
        /*0040*/ 	.short	0x0000
        /*0042*/ 	.short	0x0000
        /*0044*/ 	.byte	0x00, 0xf0, 0x11, 0x00


	//----- nvinfo : EIATTR_SPARSE_MMA_MASK
	.align		4
.L_503:
        /*0048*/ 	.byte	0x03, 0x50
        /*004a*/ 	.short	0x0000


	//----- nvinfo : EIATTR_MAXREG_COUNT
	.align		4
        /*004c*/ 	.byte	0x03, 0x1b
        /*004e*/ 	.short	0x00ff


	//----- nvinfo : EIATTR_MERCURY_ISA_VERSION
	.align		4
        /*0050*/ 	.byte	0x03, 0x5f
        /*0052*/ 	.short	0x0101


	//----- nvinfo : EIATTR_VRC_CTA_INIT_COUNT
	.align		4
        /*0054*/ 	.byte	0x02, 0x4a
	.zero		1
	.zero		1


	//----- nvinfo : EIATTR_EXIT_INSTR_OFFSETS
	.align		4
        /*0058*/ 	.byte	0x04, 0x1c
        /*005a*/ 	.short	(.L_505 - .L_504)


	//   ....[0]....
.L_504:
        /*005c*/ 	.word	0x00000070


	//   ....[1]....
        /*0060*/ 	.word	0x00000180


	//----- nvinfo : EIATTR_CRS_STACK_SIZE
	.align		4
.L_505:
        /*0064*/ 	.byte	0x04, 0x1e
        /*0066*/ 	.short	(.L_507 - .L_506)
.L_506:
        /*0068*/ 	.word	0x00000000


	//----- nvinfo : EIATTR_CBANK_PARAM_SIZE
	.align		4
.L_507:
        /*006c*/ 	.byte	0x03, 0x19
        /*006e*/ 	.short	0x0020


	//----- nvinfo : EIATTR_PARAM_CBANK
	.align		4
        /*0070*/ 	.byte	0x04, 0x0a
        /*0072*/ 	.short	(.L_509 - .L_508)
	.align		4
.L_508:
        /*0074*/ 	.word	index@(.nv.constant0._Z9_ge_32_11iPfS_S_)
        /*0078*/ 	.short	0x0380
        /*007a*/ 	.short	0x0020


	//----- nvinfo : EIATTR_SW_WAR
	.align		4
.L_509:
        /*007c*/ 	.byte	0x04, 0x36
        /*007e*/ 	.short	(.L_511 - .L_510)
.L_510:
        /*0080*/ 	.word	0x00000008
.L_511:


//--------------------- .nv.info._Z9_gt_64_11iPdS_S_ --------------------------
	.section	.nv.info._Z9_gt_64_11iPdS_S_,"",@"SHT_CUDA_INFO"
	.sectionflags	@""
	.align	4


	//----- nvinfo : EIATTR_CUDA_API_VERSION
	.align		4
        /*0000*/ 	.byte	0x04, 0x37
        /*0002*/ 	.short	(.L_513 - .L_512)
.L_512:
        /*0004*/ 	.word	0x00000082


	//----- nvinfo : EIATTR_KPARAM_INFO
	.align		4
.L_513:
        /*0008*/ 	.byte	0x04, 0x17
        /*000a*/ 	.short	(.L_515 - .L_514)
.L_514:
        /*000c*/ 	.word	0x00000000
        /*0010*/ 	.short	0x0003
        /*0012*/ 	.short	0x0018
        /*0014*/ 	.byte	0x00, 0xf5, 0x21, 0x00


	//----- nvinfo : EIATTR_KPARAM_INFO
	.align		4
.L_515:
        /*0018*/ 	.byte	0x04, 0x17
        /*001a*/ 	.short	(.L_517 - .L_516)
.L_516:
        /*001c*/ 	.word	0x00000000
        /*0020*/ 	.short	0x0002
        /*0022*/ 	.short	0x0010
        /*0024*/ 	.byte	0x00, 0xf5, 0x21, 0x00


	//----- nvinfo : EIATTR_KPARAM_INFO
	.align		4
.L_517:
        /*0028*/ 	.byte	0x04, 0x17
        /*002a*/ 	.short	(.L_519 - .L_518)
.L_518:
        /*002c*/ 	.word	0x00000000
        /*0030*/ 	.short	0x0001
        /*0032*/ 	.short	0x0008
        /*0034*/ 	.byte	0x00, 0xf5, 0x21, 0x00


	//----- nvinfo : EIATTR_KPARAM_INFO
	.align		4
.L_519:
        /*0038*/ 	.byte	0x04, 0x17
        /*003a*/ 	.short	(.L_521 - .L_520)
.L_520:
        /*003c*/ 	.word	0x00000000
        /*0040*/ 	.short	0x0000
        /*0042*/ 	.short	0x0000
        /*0044*/ 	.byte	0x00, 0xf0, 0x11, 0x00


	//----- nvinfo : EIATTR_SPARSE_MMA_MASK
	.align		4
.L_521:
        /*0048*/ 	.byte	0x03, 0x50
        /*004a*/ 	.short	0x0000


	//----- nvinfo : EIATTR_MAXREG_COUNT
	.align		4
        /*004c*/ 	.byte	0x03, 0x1b
        /*004e*/ 	.short	0x00ff


	//----- nvinfo : EIATTR_MERCURY_ISA_VERSION
	.align		4
        /*0050*/ 	.byte	0x03, 0x5f
        /*0052*/ 	.short	0x0101


	//----- nvinfo : EIATTR_VRC_CTA_INIT_COUNT
	.align		4
        /*0054*/ 	.byte	0x02, 0x4a
	.zero		1
	.zero		1


	//----- nvinfo : EIATTR_EXIT_INSTR_OFFSETS
	.align		4
        /*0058*/ 	.byte	0x04, 0x1c
        /*005a*/ 	.short	(.L_523 - .L_522)


	//   ....[0]....
.L_522:
        /*005c*/ 	.word	0x00000070


	//   ....[1]....
        /*0060*/ 	.word	0x000001a0


	//----- nvinfo : EIATTR_CRS_STACK_SIZE
	.align		4
.L_523:
        /*0064*/ 	.byte	0x04, 0x1e
        /*0066*/ 	.short	(.L_525 - .L_524)
.L_524:
        /*0068*/ 	.word	0x00000000


	//----- nvinfo : EIATTR_CBANK_PARAM_SIZE
	.align		4
.L_525:
        /*006c*/ 	.byte	0x03, 0x19
        /*006e*/ 	.short	0x0020


	//----- nvinfo : EIATTR_PARAM_CBANK
	.align		4
        /*0070*/ 	.byte	0x04, 0x0a
        /*0072*/ 	.short	(.L_527 - .L_526)
	.align		4
.L_526:
        /*0074*/ 	.word	index@(.nv.constant0._Z9_gt_64_11iPdS_S_)
        /*0078*/ 	.short	0x0380
        /*007a*/ 	.short	0x0020


	//----- nvinfo : EIATTR_SW_WAR
	.align		4
.L_527:
        /*007c*/ 	.byte	0x04, 0x36
        /*007e*/ 	.short	(.L_529 - .L_528)
.L_528:
        /*0080*/ 	.word	0x00000008
.L_529:


//--------------------- .nv.info._Z9_gt_32_11iPfS_S_ --------------------------
	.section	.nv.info._Z9_gt_32_11iPfS_S_,"",@"SHT_CUDA_INFO"
	.sectionflags	@""
	.align	4


	//----- nvinfo : EIATTR_CUDA_API_VERSION
	.align		4
        /*0000*/ 	.byte	0x04, 0x37
        /*0002*/ 	.short	(.L_531 - .L_530)
.L_530:
        /*0004*/ 	.word	0x00000082


	//----- nvinfo : EIATTR_KPARAM_INFO
	.align		4
.L_531:
        /*0008*/ 	.byte	0x04, 0x17
        /*000a*/ 	.short	(.L_533 - .L_532)
.L_532:
        /*000c*/ 	.word	0x00000000
        /*0010*/ 	.short	0x0003
        /*0012*/ 	.short	0x0018
        /*0014*/ 	.byte	0x00, 0xf5, 0x21, 0x00


	//----- nvinfo : EIATTR_KPARAM_INFO
	.align		4
.L_533:
        /*0018*/ 	.byte	0x04, 0x17
        /*001a*/ 	.short	(.L_535 - .L_534)
.L_534:
        /*001c*/ 	.word	0x00000000
        /*0020*/ 	.short	0x0002
        /*0022*/ 	.short	0x0010
        /*0024*/ 	.byte	0x00, 0xf5, 0x21, 0x00


	//----- nvinfo : EIATTR_KPARAM_INFO
	.align		4
.L_535:
        /*0028*/ 	.byte	0x04, 0x17
        /*002a*/ 	.short	(.L_537 - .L_536)
.L_536:
        /*002c*/ 	.word	0x00000000
        /*0030*/ 	.short	0x0001
        /*0032*/ 	.short	0x0008
        /*0034*/ 	.byte	0x00, 0xf5, 0x21, 0x00


	//----- nvinfo : EIATTR_KPARAM_INFO
	.align		4
.L_537:
        /*0038*/ 	.byte	0x04, 0x17
        /*003a*/ 	.short	(.L_539 - .L_538)
.L_538:
        /*003c*/ 	.word	0x00000000
        /*0040*/ 	.short	0x0000
        /*0042*/ 	.short	0x0000
        /*0044*/ 	.byte	0x00, 0xf0, 0x11, 0x00


	//----- nvinfo : EIATTR_SPARSE_MMA_MASK
	.align		4
.L_539:
        /*0048*/ 	.byte	0x03, 0x50
        /*004a*/ 	.short	0x0000


	//----- nvinfo : EIATTR_MAXREG_COUNT
	.align		4
        /*004c*/ 	.byte	0x03, 0x1b
        /*004e*/ 	.short	0x00ff


	//----- nvinfo : EIATTR_MERCURY_ISA_VERSION
	.align		4
        /*0050*/ 	.byte	0x03, 0x5f
        /*0052*/ 	.short	0x0101


	//----- nvinfo : EIATTR_VRC_CTA_INIT_COUNT
	.align		4
        /*0054*/ 	.byte	0x02, 0x4a
	.zero		1
	.zero		1


	//----- nvinfo : EIATTR_EXIT_INSTR_OFFSETS
	.align		4
        /*0058*/ 	.byte	0x04, 0x1c
        /*005a*/ 	.short	(.L_541 - .L_540)


	//   ....[0]....
.L_540:
        /*005c*/ 	.word	0x00000070


	//   ....[1]....
        /*0060*/ 	.word	0x00000180


	//----- nvinfo : EIATTR_CRS_STACK_SIZE
	.align		4
.L_541:
        /*0064*/ 	.byte	0x04, 0x1e
        /*0066*/ 	.short	(.L_543 - .L_542)
.L_542:
        /*0068*/ 	.word	0x00000000


	//----- nvinfo : EIATTR_CBANK_PARAM_SIZE
	.align		4
.L_543:
        /*006c*/ 	.byte	0x03, 0x19
        /*006e*/ 	.short	0x0020


	//----- nvinfo : EIATTR_PARAM_CBANK
	.align		4
        /*0070*/ 	.byte	0x04, 0x0a
        /*0072*/ 	.short	(.L_545 - .L_544)
	.align		4
.L_544:
        /*0074*/ 	.word	index@(.nv.constant0._Z9_gt_32_11iPfS_S_)
        /*0078*/ 	.short	0x0380
        /*007a*/ 	.short	0x0020


	//----- nvinfo : EIATTR_SW_WAR
	.align		4
.L_545:
        /*007c*/ 	.byte	0x04, 0x36
        /*007e*/ 	.short	(.L_547 - .L_546)
.L_546:
        /*0080*/ 	.word	0x00000008
.L_547:


//--------------------- .nv.info._Z9_ne_64_11iPdS_S_ --------------------------
	.section	.nv.info._Z9_ne_64_11iPdS_S_,"",@"SHT_CUDA_INFO"
	.sectionflags	@""
	.align	4


	//----- nvinfo : EIATTR_CUDA_API_VERSION
	.align		4
        /*0000*/ 	.byte	0x04, 0x37
        /*0002*/ 	.short	(.L_549 - .L_548)
.L_548:
        /*0004*/ 	.word	0x00000082


	//----- nvinfo : EIATTR_KPARAM_INFO
	.align		4
.L_549:
        /*0008*/ 	.byte	0x04, 0x17
        /*000a*/ 	.short	(.L_551 - .L_550)
.L_550:
        /*000c*/ 	.word	0x00000000
        /*0010*/ 	.short	0x0003
        /*0012*/ 	.short	0x0018
        /*0014*/ 	.byte	0x00, 0xf5, 0x21, 0x00


	//----- nvinfo : EIATTR_KPARAM_INFO
	.align		4
.L_551:
        /*0018*/ 	.byte	0x04, 0x17
        /*001a*/ 	.short	(.L_553 - .L_552)
.L_552:
        /*001c*/ 	.word	0x00000000
        /*0020*/ 	.short	0x0002
        /*0022*/ 	.short	0x0010
        /*0024*/ 	.byte	0x00, 0xf5, 0x21, 0x00


	//----- nvinfo : EIATTR_KPARAM_INFO
	.align		4
.L_553:
        /*0028*/ 	.byte	0x04, 0x17
        /*002a*/ 	.short	(.L_555 - .L_554)
.L_554:
        /*002c*/ 	.word	0x00000000
        /*0030*/ 	.short	0x0001
        /*0032*/ 	.short	0x0008
        /*0034*/ 	.byte	0x00, 0xf5, 0x21, 0x00


	//----- nvinfo : EIATTR_KPARAM_INFO
	.align		4
.L_555:
        /*0038*/ 	.byte	0x04, 0x17
        /*003a*/ 	.short	(.L_557 - .L_556)
.L_556:
        /*003c*/ 	.word	0x00000000
        /*0040*/ 	.short	0x0000
        /*0042*/ 	.short	0x0000
        /*0044*/ 	.byte	0x00, 0xf0, 0x11, 0x00


	//----- nvinfo : EIATTR_SPARSE_MMA_MASK
	.align		4
.L_557:
        /*0048*/ 	.byte	0x03, 0x50
        /*004a*/ 	.short	0x0000


	//----- nvinfo : EIATTR_MAXREG_COUNT
	.align		4
        /*004c*/ 	.byte	0x03, 0x1b
        /*004e*/ 	.short	0x00ff


	//----- nvinfo : EIATTR_MERCURY_ISA_VERSION
	.align		4
        /*0050*/ 	.byte	0x03, 0x5f
        /*0052*/ 	.short	0x0101


	//----- nvinfo : EIATTR_VRC_CTA_INIT_COUNT
	.align		4
        /*0054*/ 	.byte	0x02, 0x4a
	.zero		1
	.zero		1


	//----- nvinfo : EIATTR_EXIT_INSTR_OFFSETS
	.align		4
        /*0058*/ 	.byte	0x04, 0x1c
        /*005a*/ 	.short	(.L_559 - .L_558)


	//   ....[0]....
.L_558:
        /*005c*/ 	.word	0x00000070


	//   ....[1]....
        /*0060*/ 	.word	0x000001a0


	//----- nvinfo : EIATTR_CRS_STACK_SIZE
	.align		4
.L_559:
        /*0064*/ 	.byte	0x04, 0x1e
        /*0066*/ 	.short	(.L_561 - .L_560)
.L_560:
        /*0068*/ 	.word	0x00000000


	//----- nvinfo : EIATTR_CBANK_PARAM_SIZE
	.align		4
.L_561:
        /*006c*/ 	.byte	0x03, 0x19
        /*006e*/ 	.short	0x0020


	//----- nvinfo : EIATTR_PARAM_CBANK
	.align		4
        /*0070*/ 	.byte	0x04, 0x0a
        /*0072*/ 	.short	(.L_563 - .L_562)
	.align		4
.L_562:
        /*0074*/ 	.word	index@(.nv.constant0._Z9_ne_64_11iPdS_S_)
        /*0078*/ 	.short	0x0380
        /*007a*/ 	.short	0x0020


	//----- nvinfo : EIATTR_SW_WAR
	.align		4
.L_563:
        /*007c*/ 	.byte	0x04, 0x36
        /*007e*/ 	.short	(.L_565 - .L_564)
.L_564:
        /*0080*/ 	.word	0x00000008
.L_565:


//--------------------- .nv.info._Z9_ne_32_11iPfS_S_ --------------------------
	.section	.nv.info._Z9_ne_32_11iPfS_S_,"",@"SHT_CUDA_INFO"
	.sectionflags	@""
	.align	4


	//----- nvinfo : EIATTR_CUDA_API_VERSION
	.align		4
        /*0000*/ 	.byte	0x04, 0x37
        /*0002*/ 	.short	(.L_567 - .L_566)
.L_566:
        /*0004*/ 	.word	0x00000082


	//----- nvinfo : EIATTR_KPARAM_INFO
	.align		4
.L_567:
        /*0008*/ 	.byte	0x04, 0x17
        /*000a*/ 	.short	(.L_569 - .L_568)
.L_568:
        /*000c*/ 	.word	0x00000000
        /*0010*/ 	.short	0x0003
        /*0012*/ 	.short	0x0018
        /*0014*/ 	.byte	0x00, 0xf5, 0x21, 0x00


	//----- nvinfo : EIATTR_KPARAM_INFO
	.align		4
.L_569:
        /*0018*/ 	.byte	0x04, 0x17
        /*001a*/ 	.short	(.L_571 - .L_570)
.L_570:
        /*001c*/ 	.word	0x00000000
        /*0020*/ 	.short	0x0002
        /*0022*/ 	.short	0x0010
        /*0024*/ 	.byte	0x00, 0xf5, 0x21, 0x00


	//----- nvinfo : EIATTR_KPARAM_INFO
	.align		4
.L_571:
        /*0028*/ 	.byte	0x04, 0x17
        /*002a*/ 	.short	(.L_573 - .L_572)
.L_572:
        /*002c*/ 	.word	0x00000000
        /*0030*/ 	.short	0x0001
        /*0032*/ 	.short	0x0008
        /*0034*/ 	.byte	0x00, 0xf5, 0x21, 0x00


	//----- nvinfo : EIATTR_KPARAM_INFO
	.align		4
.L_573:
        /*0038*/ 	.byte	0x04, 0x17
        /*003a*/ 	.short	(.L_575 - .L_574)
.L_574:
        /*003c*/ 	.word	0x00000000
        /*0040*/ 	.short	0x0000
        /*0042*/ 	.short	0x0000
        /*0044*/ 	.byte	0x00, 0xf0, 0x11, 0x00


	//----- nvinfo : EIATTR_SPARSE_MMA_MASK
	.align		4
.L_575:
        /*0048*/ 	.byte	0x03, 0x50
        /*004a*/ 	.short	0x0000


	//----- nvinfo : EIATTR_MAXREG_COUNT
	.align		4
        /*004c*/ 	.byte	0x03, 0x1b
        /*004e*/ 	.short	0x00ff


	//----- nvinfo : EIATTR_MERCURY_ISA_VERSION
	.align		4
        /*0050*/ 	.byte	0x03, 0x5f
        /*0052*/ 	.short	0x0101


	//----- nvinfo : EIATTR_VRC_CTA_INIT_COUNT
	.align		4
        /*0054*/ 	.byte	0x02, 0x4a
	.zero		1
	.zero		1


	//----- nvinfo : EIATTR_EXIT_INSTR_OFFSETS
	.align		4
        /*0058*/ 	.byte	0x04, 0x1c
        /*005a*/ 	.short	(.L_577 - .L_576)


	//   ....[0]....
.L_576:
        /*005c*/ 	.word	0x00000070


	//   ....[1]....
        /*0060*/ 	.word	0x00000180


	//----- nvinfo : EIATTR_CRS_STACK_SIZE
	.align		4
.L_577:
        /*0064*/ 	.byte	0x04, 0x1e
        /*0066*/ 	.short	(.L_579 - .L_578)
.L_578:
        /*0068*/ 	.word	0x00000000


	//----- nvinfo : EIATTR_CBANK_PARAM_SIZE
	.align		4
.L_579:
        /*006c*/ 	.byte	0x03, 0x19
        /*006e*/ 	.short	0x0020


	//----- nvinfo : EIATTR_PARAM_CBANK
	.align		4
        /*0070*/ 	.byte	0x04, 0x0a
        /*0072*/ 	.short	(.L_581 - .L_580)
	.align		4
.L_580:
        /*0074*/ 	.word	index@(.nv.constant0._Z9_ne_32_11iPfS_S_)
        /*0078*/ 	.short	0x0380
        /*007a*/ 	.short	0x0020


	//----- nvinfo : EIATTR_SW_WAR
	.align		4
.L_581:
        /*007c*/ 	.byte	0x04, 0x36
        /*007e*/ 	.short	(.L_583 - .L_582)
.L_582:
        /*0080*/ 	.word	0x00000008
.L_583:


//--------------------- .nv.info._Z9_eq_64_11iPdS_S_ --------------------------
	.section	.nv.info._Z9_eq_64_11iPdS_S_,"",@"SHT_CUDA_INFO"
	.sectionflags	@""
	.align	4


	//----- nvinfo : EIATTR_CUDA_API_VERSION
	.align		4
        /*0000*/ 	.byte	0x04, 0x37
        /*0002*/ 	.short	(.L_585 - .L_584)
.L_584:
        /*0004*/ 	.word	0x00000082


	//----- nvinfo : EIATTR_KPARAM_INFO
	.align		4
.L_585:
        /*0008*/ 	.byte	0x04, 0x17
        /*000a*/ 	.short	(.L_587 - .L_586)
.L_586:
        /*000c*/ 	.word	0x00000000
        /*0010*/ 	.short	0x0003
        /*0012*/ 	.short	0x0018
        /*0014*/ 	.byte	0x00, 0xf5, 0x21, 0x00


	//----- nvinfo : EIATTR_KPARAM_INFO
	.align		4
.L_587:
        /*0018*/ 	.byte	0x04, 0x17
        /*001a*/ 	.short	(.L_589 - .L_588)
.L_588:
        /*001c*/ 	.word	0x00000000
        /*0020*/ 	.short	0x0002
        /*0022*/ 	.short	0x0010
        /*0024*/ 	.byte	0x00, 0xf5, 0x21, 0x00


	//----- nvinfo : EIATTR_KPARAM_INFO
	.align		4
.L_589:
        /*0028*/ 	.byte	0x04, 0x17
        /*002a*/ 	.short	(.L_591 - .L_590)
.L_590:
        /*002c*/ 	.word	0x00000000
        /*0030*/ 	.short	0x0001
        /*0032*/ 	.short	0x0008
        /*0034*/ 	.byte	0x00, 0xf5, 0x21, 0x00


	//----- nvinfo : EIATTR_KPARAM_INFO
	.align		4
.L_591:
        /*0038*/ 	.byte	0x04, 0x17
        /*003a*/ 	.short	(.L_593 - .L_592)
.L_592:
        /*003c*/ 	.word	0x00000000
        /*0040*/ 	.short	0x0000
        /*0042*/ 	.short	0x0000
        /*0044*/ 	.byte	0x00, 0xf0, 0x11, 0x00


	//----- nvinfo : EIATTR_SPARSE_MMA_MASK
	.align		4
.L_593:
        /*0048*/ 	.byte	0x03, 0x50
        /*004a*/ 	.short	0x0000


	//----- nvinfo : EIATTR_MAXREG_COUNT
	.align		4
        /*004c*/ 	.byte	0x03, 0x1b
        /*004e*/ 	.short	0x00ff


	//----- nvinfo : EIATTR_MERCURY_ISA_VERSION
	.align		4
        /*0050*/ 	.byte	0x03, 0x5f
        /*0052*/ 	.short	0x0101


	//----- nvinfo : EIATTR_VRC_CTA_INIT_COUNT
	.align		4
        /*0054*/ 	.byte	0x02, 0x4a
	.zero		1
	.zero		1


	//----- nvinfo : EIATTR_EXIT_INSTR_OFFSETS
	.align		4
        /*0058*/ 	.byte	0x04, 0x1c
        /*005a*/ 	.short	(.L_595 - .L_594)


	//   ....[0]....
.L_594:
        /*005c*/ 	.word	0x00000070


	//   ....[1]....
        /*0060*/ 	.word	0x000001a0


	//----- nvinfo : EIATTR_CRS_STACK_SIZE
	.align		4
.L_595:
        /*0064*/ 	.byte	0x04, 0x1e
        /*0066*/ 	.short	(.L_597 - .L_596)
.L_596:
        /*0068*/ 	.word	0x00000000


	//----- nvinfo : EIATTR_CBANK_PARAM_SIZE
	.align		4
.L_597:
        /*006c*/ 	.byte	0x03, 0x19
        /*006e*/ 	.short	0x0020


	//----- nvinfo : EIATTR_PARAM_CBANK
	.align		4
        /*0070*/ 	.byte	0x04, 0x0a
        /*0072*/ 	.short	(.L_599 - .L_598)
	.align		4
.L_598:
        /*0074*/ 	.word	index@(.nv.constant0._Z9_eq_64_11iPdS_S_)
        /*0078*/ 	.short	0x0380
        /*007a*/ 	.short	0x0020


	//----- nvinfo : EIATTR_SW_WAR
	.align		4
.L_599:
        /*007c*/ 	.byte	0x04, 0x36
        /*007e*/ 	.short	(.L_601 - .L_600)
.L_600:
        /*0080*/ 	.word	0x00000008
.L_601:


//--------------------- .nv.info._Z9_eq_32_11iPfS_S_ --------------------------
	.section	.nv.info._Z9_eq_32_11iPfS_S_,"",@"SHT_CUDA_INFO"
	.sectionflags	@""
	.align	4


	//----- nvinfo : EIATTR_CUDA_API_VERSION
	.align		4
        /*0000*/ 	.byte	0x04, 0x37
        /*0002*/ 	.short	(.L_603 - .L_602)
.L_602:
        /*0004*/ 	.word	0x00000082


	//----- nvinfo : EIATTR_KPARAM_INFO
	.align		4
.L_603:
        /*0008*/ 	.byte	0x04, 0x17
        /*000a*/ 	.short	(.L_605 - .L_604)
.L_604:
        /*000c*/ 	.word	0x00000000
        /*0010*/ 	.short	0x0003
        /*0012*/ 	.short	0x0018
        /*0014*/ 	.byte	0x00, 0xf5, 0x21, 0x00


	//----- nvinfo : EIATTR_KPARAM_INFO
	.align		4
.L_605:
        /*0018*/ 	.byte	0x04, 0x17
        /*001a*/ 	.short	(.L_607 - .L_606)
.L_606:
        /*001c*/ 	.word	0x00000000
        /*0020*/ 	.short	0x0002
        /*0022*/ 	.short	0x0010
        /*0024*/ 	.byte	0x00, 0xf5, 0x21, 0x00


	//----- nvinfo : EIATTR_KPARAM_INFO
	.align		4
.L_607:
        /*0028*/ 	.byte	0x04, 0x17
        /*002a*/ 	.short	(.L_609 - .L_608)
.L_608:
        /*002c*/ 	.word	0x00000000
        /*0030*/ 	.short	0x0001
        /*0032*/ 	.short	0x0008
        /*0034*/ 	.byte	0x00, 0xf5, 0x21, 0x00


	//----- nvinfo : EIATTR_KPARAM_INFO
	.align		4
.L_609:
        /*0038*/ 	.byte	0x04, 0x17
        /*003a*/ 	.short	(.L_611 - .L_610)
.L_610:
        /*003c*/ 	.word	0x00000000
        /*0040*/ 	.short	0x0000
        /*0042*/ 	.short	0x0000
        /*0044*/ 	.byte	0x00, 0xf0, 0x11, 0x00


	//----- nvinfo : EIATTR_SPARSE_MMA_MASK
	.align		4
.L_611:
        /*0048*/ 	.byte	0x03, 0x50
        /*004a*/ 	.short	0x0000


	//----- nvinfo : EIATTR_MAXREG_COUNT
	.align		4
        /*004c*/ 	.byte	0x03, 0x1b
        /*004e*/ 	.short	0x00ff


	//----- nvinfo : EIATTR_MERCURY_ISA_VERSION
	.align		4
        /*0050*/ 	.byte	0x03, 0x5f
        /*0052*/ 	.short	0x0101


	//----- nvinfo : EIATTR_VRC_CTA_INIT_COUNT
	.align		4
        /*0054*/ 	.byte	0x02, 0x4a
	.zero		1
	.zero		1


	//----- nvinfo : EIATTR_EXIT_INSTR_OFFSETS
	.align		4
        /*0058*/ 	.byte	0x04, 0x1c
        /*005a*/ 	.short	(.L_613 - .L_612)


	//   ....[0]....
.L_612:
        /*005c*/ 	.word	0x00000070


	//   ....[1]....
        /*0060*/ 	.word	0x00000180


	//----- nvinfo : EIATTR_CRS_STACK_SIZE
	.align		4
.L_613:
        /*0064*/ 	.byte	0x04, 0x1e
        /*0066*/ 	.short	(.L_615 - .L_614)
.L_614:
        /*0068*/ 	.word	0x00000000


	//----- nvinfo : EIATTR_CBANK_PARAM_SIZE
	.align		4
.L_615:
        /*006c*/ 	.byte	0x03, 0x19
        /*006e*/ 	.short	0x0020


	//----- nvinfo : EIATTR_PARAM_CBANK
	.align		4
        /*0070*/ 	.byte	0x04, 0x0a
        /*0072*/ 	.short	(.L_617 - .L_616)
	.align		4
.L_616:
        /*0074*/ 	.word	index@(.nv.constant0._Z9_eq_32_11iPfS_S_)
        /*0078*/ 	.short	0x0380
        /*007a*/ 	.short	0x0020


	//----- nvinfo : EIATTR_SW_WAR
	.align		4
.L_617:
        /*007c*/ 	.byte	0x04, 0x36
        /*007e*/ 	.short	(.L_619 - .L_618)
.L_618:
        /*0080*/ 	.word	0x00000008
.L_619:


//--------------------- .nv.info._Z10_min_64_11iPdS_S_ --------------------------
	.section	.nv.info._Z10_min_64_11iPdS_S_,"",@"SHT_CUDA_INFO"
	.sectionflags	@""
	.align	4


	//----- nvinfo : EIATTR_CUDA_API_VERSION
	.align		4
        /*0000*/ 	.byte	0x04, 0x37
        /*0002*/ 	.short	(.L_621 - .L_620)
.L_620:
        /*0004*/ 	.word	0x00000082


	//----- nvinfo : EIATTR_KPARAM_INFO
	.align		4
.L_621:
        /*0008*/ 	.byte	0x04, 0x17
        /*000a*/ 	.short	(.L_623 - .L_622)
.L_622:
        /*000c*/ 	.word	0x00000000
        /*0010*/ 	.short	0x0003
        /*0012*/ 	.short	0x0018
        /*0014*/ 	.byte	0x00, 0xf5, 0x21, 0x00


	//----- nvinfo : EIATTR_KPARAM_INFO
	.align		4
.L_623:
        /*0018*/ 	.byte	0x04, 0x17
        /*001a*/ 	.short	(.L_625 - .L_624)
.L_624:
        /*001c*/ 	.word	0x00000000
        /*0020*/ 	.short	0x0002
        /*0022*/ 	.short	0x0010
        /*0024*/ 	.byte	0x00, 0xf5, 0x21, 0x00


	//----- nvinfo : EIATTR_KPARAM_INFO
	.align		4
.L_625:
        /*0028*/ 	.byte	0x04, 0x17
        /*002a*/ 	.short	(.L_627 - .L_626)
.L_626:
        /*002c*/ 	.word	0x00000000
        /*0030*/ 	.short	0x0001
        /*0032*/ 	.short	0x0008
        /*0034*/ 	.byte	0x00, 0xf5, 0x21, 0x00


	//----- nvinfo : EIATTR_KPARAM_INFO
	.align		4
.L_627:
        /*0038*/ 	.byte	0x04, 0x17
        /*003a*/ 	.short	(.L_629 - .L_628)
.L_628:
        /*003c*/ 	.word	0x00000000
        /*0040*/ 	.short	0x0000
        /*0042*/ 	.short	0x0000
        /*0044*/ 	.byte	0x00, 0xf0, 0x11, 0x00


	//----- nvinfo : EIATTR_SPARSE_MMA_MASK
	.align		4
.L_629:
        /*0048*/ 	.byte	0x03, 0x50
        /*004a*/ 	.short	0x0000


	//----- nvinfo : EIATTR_MAXREG_COUNT
	.align		4
        /*004c*/ 	.byte	0x03, 0x1b
        /*004e*/ 	.short	0x00ff


	//----- nvinfo : EIATTR_MERCURY_ISA_VERSION
	.align		4
        /*0050*/ 	.byte	0x03, 0x5f
        /*0052*/ 	.short	0x0101


	//----- nvinfo : EIATTR_VRC_CTA_INIT_COUNT
	.align		4
        /*0054*/ 	.byte	0x02, 0x4a
	.zero		1
	.zero		1


	//----- nvinfo : EIATTR_EXIT_INSTR_OFFSETS
	.align		4
        /*0058*/ 	.byte	0x04, 0x1c
        /*005a*/ 	.short	(.L_631 - .L_630)


	//   ....[0]....
.L_630:
        /*005c*/ 	.word	0x00000070


	//   ....[1]....
        /*0060*/ 	.word	0x000001a0


	//----- nvinfo : EIATTR_CRS_STACK_SIZE
	.align		4
.L_631:
        /*0064*/ 	.byte	0x04, 0x1e
        /*0066*/ 	.short	(.L_633 - .L_632)
.L_632:
        /*0068*/ 	.word	0x00000000


	//----- nvinfo : EIATTR_CBANK_PARAM_SIZE
	.align		4
.L_633:
        /*006c*/ 	.byte	0x03, 0x19
        /*006e*/ 	.short	0x0020


	//----- nvinfo : EIATTR_PARAM_CBANK
	.align		4
        /*0070*/ 	.byte	0x04, 0x0a
        /*0072*/ 	.short	(.L_635 - .L_634)
	.align		4
.L_634:
        /*0074*/ 	.word	index@(.nv.constant0._Z10_min_64_11iPdS_S_)
        /*0078*/ 	.short	0x0380
        /*007a*/ 	.short	0x0020


	//----- nvinfo : EIATTR_SW_WAR
	.align		4
.L_635:
        /*007c*/ 	.byte	0x04, 0x36
        /*007e*/ 	.short	(.L_637 - .L_636)
.L_636:
        /*0080*/ 	.word	0x00000008
.L_637:


//--------------------- .nv.info._Z10_min_32_11iPfS_S_ --------------------------
	.section	.nv.info._Z10_min_32_11iPfS_S_,"",@"SHT_CUDA_INFO"
	.sectionflags	@""
	.align	4


	//----- nvinfo : EIATTR_CUDA_API_VERSION
	.align		4
        /*0000*/ 	.byte	0x04, 0x37
        /*0002*/ 	.short	(.L_639 - .L_638)
.L_638:
        /*0004*/ 	.word	0x00000082


	//----- nvinfo : EIATTR_KPARAM_INFO
	.align		4
.L_639:
        /*0008*/ 	.byte	0x04, 0x17
        /*000a*/ 	.short	(.L_641 - .L_640)
.L_640:
        /*000c*/ 	.word	0x00000000
        /*0010*/ 	.short	0x0003
        /*0012*/ 	.short	0x0018
        /*0014*/ 	.byte	0x00, 0xf5, 0x21, 0x00


	//----- nvinfo : EIATTR_KPARAM_INFO
	.align		4
.L_641:
        /*0018*/ 	.byte	0x04, 0x17
        /*001a*/ 	.short	(.L_643 - .L_642)
.L_642:
        /*001c*/ 	.word	0x00000000
        /*0020*/ 	.short	0x0002
        /*0022*/ 	.short	0x0010
        /*0024*/ 	.byte	0x00, 0xf5, 0x21, 0x00


	//----- nvinfo : EIATTR_KPARAM_INFO
	.align		4
.L_643:
        /*0028*/ 	.byte	0x04, 0x17
        /*002a*/ 	.short	(.L_645 - .L_644)
.L_644:
        /*002c*/ 	.word	0x00000000
        /*0030*/ 	.short	0x0001
        /*0032*/ 	.short	0x0008
        /*0034*/ 	.byte	0x00, 0xf5, 0x21, 0x00


	//----- nvinfo : EIATTR_KPARAM_INFO
	.align		4
.L_645:
        /*0038*/ 	.byte	0x04, 0x17
        /*003a*/ 	.short	(.L_647 - .L_646)
.L_646:
        /*003c*/ 	.word	0x00000000
        /*0040*/ 	.short	0x0000
        /*0042*/ 	.short	0x0000
        /*0044*/ 	.byte	0x00, 0xf0, 0x11, 0x00


	//----- nvinfo : EIATTR_SPARSE_MMA_MASK
	.align		4
.L_647:
        /*0048*/ 	.byte	0x03, 0x50
        /*004a*/ 	.short	0x0000


	//----- nvinfo : EIATTR_MAXREG_COUNT
	.align		4
        /*004c*/ 	.byte	0x03, 0x1b
        /*004e*/ 	.short	0x00ff


	//----- nvinfo : EIATTR_MERCURY_ISA_VERSION
	.align		4
        /*0050*/ 	.byte	0x03, 0x5f
        /*0052*/ 	.short	0x0101


	//----- nvinfo : EIATTR_VRC_CTA_INIT_COUNT
	.align		4
        /*0054*/ 	.byte	0x02, 0x4a
	.zero		1
	.zero		1


	//----- nvinfo : EIATTR_EXIT_INSTR_OFFSETS
	.align		4
        /*0058*/ 	.byte	0x04, 0x1c
        /*005a*/ 	.short	(.L_649 - .L_648)


	//   ....[0]....
.L_648:
        /*005c*/ 	.word	0x00000070


	//   ....[1]....
        /*0060*/ 	.word	0x00000190


	//----- nvinfo : EIATTR_CRS_STACK_SIZE
	.align		4
.L_649:
        /*0064*/ 	.byte	0x04, 0x1e
        /*0066*/ 	.short	(.L_651 - .L_650)
.L_650:
        /*0068*/ 	.word	0x00000000


	//----- nvinfo : EIATTR_CBANK_PARAM_SIZE
	.align		4
.L_651:
        /*006c*/ 	.byte	0x03, 0x19
        /*006e*/ 	.short	0x0020


	//----- nvinfo : EIATTR_PARAM_CBANK
	.align		4
        /*0070*/ 	.byte	0x04, 0x0a
        /*0072*/ 	.short	(.L_653 - .L_652)
	.align		4
.L_652:
        /*0074*/ 	.word	index@(.nv.constant0._Z10_min_32_11iPfS_S_)
        /*0078*/ 	.short	0x0380
        /*007a*/ 	.short	0x0020


	//----- nvinfo : EIATTR_SW_WAR
	.align		4
.L_653:
        /*007c*/ 	.byte	0x04, 0x36
        /*007e*/ 	.short	(.L_655 - .L_654)
.L_654:
        /*0080*/ 	.word	0x00000008
.L_655:


//--------------------- .nv.info._Z10_max_64_11iPdS_S_ --------------------------
	.section	.nv.info._Z10_max_64_11iPdS_S_,"",@"SHT_CUDA_INFO"
	.sectionflags	@""
	.align	4


	//----- nvinfo : EIATTR_CUDA_API_VERSION
	.align		4
        /*0000*/ 	.byte	0x04, 0x37
        /*0002*/ 	.short	(.L_657 - .L_656)
.L_656:
        /*0004*/ 	.word	0x00000082


	//----- nvinfo : EIATTR_KPARAM_INFO
	.align		4
.L_657:
        /*0008*/ 	.byte	0x04, 0x17
        /*000a*/ 	.short	(.L_659 - .L_658)
.L_658:
        /*000c*/ 	.word	0x00000000
        /*0010*/ 	.short	0x0003
        /*0012*/ 	.short	0x0018
        /*0014*/ 	.byte	0x00, 0xf5, 0x21, 0x00


	//----- nvinfo : EIATTR_KPARAM_INFO
	.align		4
.L_659:
        /*0018*/ 	.byte	0x04, 0x17
        /*001a*/ 	.short	(.L_661 - .L_660)
.L_660:
        /*001c*/ 	.word	0x00000000
        /*0020*/ 	.short	0x0002
        /*0022*/ 	.short	0x0010
        /*0024*/ 	.byte	0x00, 0xf5, 0x21, 0x00


	//----- nvinfo : EIATTR_KPARAM_INFO
	.align		4
.L_661:
        /*0028*/ 	.byte	0x04, 0x17
        /*002a*/ 	.short	(.L_663 - .L_662)
.L_662:
        /*002c*/ 	.word	0x00000000
        /*0030*/ 	.short	0x0001
        /*0032*/ 	.short	0x0008
        /*0034*/ 	.byte	0x00, 0xf5, 0x21, 0x00


	//----- nvinfo : EIATTR_KPARAM_INFO
	.align		4
.L_663:
        /*0038*/ 	.byte	0x04, 0x17
        /*003a*/ 	.short	(.L_665 - .L_664)
.L_664:
        /*003c*/ 	.word	0x00000000
        /*0040*/ 	.short	0x0000
        /*0042*/ 	.short	0x0000
        /*0044*/ 	.byte	0x00, 0xf0, 0x11, 0x00


	//----- nvinfo : EIATTR_SPARSE_MMA_MASK
	.align		4
.L_665:
        /*0048*/ 	.byte	0x03, 0x50
        /*004a*/ 	.short	0x0000


	//----- nvinfo : EIATTR_MAXREG_COUNT
	.align		4
        /*004c*/ 	.byte	0x03, 0x1b
        /*004e*/ 	.short	0x00ff


	//----- nvinfo : EIATTR_MERCURY_ISA_VERSION
	.align		4
        /*0050*/ 	.byte	0x03, 0x5f
        /*0052*/ 	.short	0x0101


	//----- nvinfo : EIATTR_VRC_CTA_INIT_COUNT
	.align		4
        /*0054*/ 	.byte	0x02, 0x4a
	.zero		1
	.zero		1


	//----- nvinfo : EIATTR_EXIT_INSTR_OFFSETS
	.align		4
        /*0058*/ 	.byte	0x04, 0x1c
        /*005a*/ 	.short	(.L_667 - .L_666)


	//   ....[0]....
.L_666:
        /*005c*/ 	.word	0x00000070


	//   ....[1]....
        /*0060*/ 	.word	0x000001a0


	//----- nvinfo : EIATTR_CRS_STACK_SIZE
	.align		4
.L_667:
        /*0064*/ 	.byte	0x04, 0x1e
        /*0066*/ 	.short	(.L_669 - .L_668)
.L_668:
        /*0068*/ 	.word	0x00000000


	//----- nvinfo : EIATTR_CBANK_PARAM_SIZE
	.align		4
.L_669:
        /*006c*/ 	.byte	0x03, 0x19
        /*006e*/ 	.short	0x0020


	//----- nvinfo : EIATTR_PARAM_CBANK
	.align		4
        /*0070*/ 	.byte	0x04, 0x0a
        /*0072*/ 	.short	(.L_671 - .L_670)
	.align		4
.L_670:
        /*0074*/ 	.word	index@(.nv.constant0._Z10_max_64_11iPdS_S_)
        /*0078*/ 	.short	0x0380
        /*007a*/ 	.short	0x0020


	//----- nvinfo : EIATTR_SW_WAR
	.align		4
.L_671:
        /*007c*/ 	.byte	0x04, 0x36
        /*007e*/ 	.short	(.L_673 - .L_672)
.L_672:
        /*0080*/ 	.word	0x00000008
.L_673:


//--------------------- .nv.info._Z10_max_32_11iPfS_S_ --------------------------
	.section	.nv.info._Z10_max_32_11iPfS_S_,"",@"SHT_CUDA_INFO"
	.sectionflags	@""
	.align	4


	//----- nvinfo : EIATTR_CUDA_API_VERSION
	.align		4
        /*0000*/ 	.byte	0x04, 0x37
        /*0002*/ 	.short	(.L_675 - .L_674)
.L_674:
        /*0004*/ 	.word	0x00000082


	//----- nvinfo : EIATTR_KPARAM_INFO
	.align		4
.L_675:
        /*0008*/ 	.byte	0x04, 0x17
        /*000a*/ 	.short	(.L_677 - .L_676)
.L_676:
        /*000c*/ 	.word	0x00000000
        /*0010*/ 	.short	0x0003
        /*0012*/ 	.short	0x0018
        /*0014*/ 	.byte	0x00, 0xf5, 0x21, 0x00


	//----- nvinfo : EIATTR_KPARAM_INFO
	.align		4
.L_677:
        /*0018*/ 	.byte	0x04, 0x17
        /*001a*/ 	.short	(.L_679 - .L_678)
.L_678:
        /*001c*/ 	.word	0x00000000
        /*0020*/ 	.short	0x0002
        /*0022*/ 	.short	0x0010
        /*0024*/ 	.byte	0x00, 0xf5, 0x21, 0x00


	//----- nvinfo : EIATTR_KPARAM_INFO
	.align		4
.L_679:
        /*0028*/ 	.byte	0x04, 0x17
        /*002a*/ 	.short	(.L_681 - .L_680)
.L_680:
        /*002c*/ 	.word	0x00000000
        /*0030*/ 	.short	0x0001
        /*0032*/ 	.short	0x0008
        /*0034*/ 	.byte	0x00, 0xf5, 0x21, 0x00


	//----- nvinfo : EIATTR_KPARAM_INFO
	.align		4
.L_681:
        /*0038*/ 	.byte	0x04, 0x17
        /*003a*/ 	.short	(.L_683 - .L_682)
.L_682:
        /*003c*/ 	.word	0x00000000
        /*0040*/ 	.short	0x0000
        /*0042*/ 	.short	0x0000
        /*0044*/ 	.byte	0x00, 0xf0, 0x11, 0x00


	//----- nvinfo : EIATTR_SPARSE_MMA_MASK
	.align		4
.L_683:
        /*0048*/ 	.byte	0x03, 0x50
        /*004a*/ 	.short	0x0000


	//----- nvinfo : EIATTR_MAXREG_COUNT
	.align		4
        /*004c*/ 	.byte	0x03, 0x1b
        /*004e*/ 	.short	0x00ff


	//----- nvinfo : EIATTR_MERCURY_ISA_VERSION
	.align		4
        /*0050*/ 	.byte	0x03, 0x5f
        /*0052*/ 	.short	0x0101


	//----- nvinfo : EIATTR_VRC_CTA_INIT_COUNT
	.align		4
        /*0054*/ 	.byte	0x02, 0x4a
	.zero		1
	.zero		1


	//----- nvinfo : EIATTR_EXIT_INSTR_OFFSETS
	.align		4
        /*0058*/ 	.byte	0x04, 0x1c
        /*005a*/ 	.short	(.L_685 - .L_684)


	//   ....[0]....
.L_684:
        /*005c*/ 	.word	0x00000070


	//   ....[1]....
        /*0060*/ 	.word	0x00000190


	//----- nvinfo : EIATTR_CRS_STACK_SIZE
	.align		4
.L_685:
        /*0064*/ 	.byte	0x04, 0x1e
        /*0066*/ 	.short	(.L_687 - .L_686)
.L_686:
        /*0068*/ 	.word	0x00000000


	//----- nvinfo : EIATTR_CBANK_PARAM_SIZE
	.align		4
.L_687:
        /*006c*/ 	.byte	0x03, 0x19
        /*006e*/ 	.short	0x0020


	//----- nvinfo : EIATTR_PARAM_CBANK
	.align		4
        /*0070*/ 	.byte	0x04, 0x0a
        /*0072*/ 	.short	(.L_689 - .L_688)
	.align		4
.L_688:
        /*0074*/ 	.word	index@(.nv.constant0._Z10_max_32_11iPfS_S_)
        /*0078*/ 	.short	0x0380
        /*007a*/ 	.short	0x0020


	//----- nvinfo : EIATTR_SW_WAR
	.align		4
.L_689:
        /*007c*/ 	.byte	0x04, 0x36
        /*007e*/ 	.short	(.L_691 - .L_690)
.L_690:
        /*0080*/ 	.word	0x00000008
.L_691:


//--------------------- .nv.info._Z10_pow_64_11iPdS_S_ --------------------------
	.section	.nv.info._Z10_pow_64_11iPdS_S_,"",@"SHT_CUDA_INFO"
	.sectionflags	@""
	.align	4


	//----- nvinfo : EIATTR_CUDA_API_VERSION
	.align		4
        /*0000*/ 	.byte	0x04, 0x37
        /*0002*/ 	.short	(.L_693 - .L_692)
.L_692:
        /*0004*/ 	.word	0x00000082


	//----- nvinfo : EIATTR_KPARAM_INFO
	.align		4
.L_693:
        /*0008*/ 	.byte	0x04, 0x17
        /*000a*/ 	.short	(.L_695 - .L_694)
.L_694:
        /*000c*/ 	.word	0x00000000
        /*0010*/ 	.short	0x0003
        /*0012*/ 	.short	0x0018
        /*0014*/ 	.byte	0x00, 0xf5, 0x21, 0x00


	//----- nvinfo : EIATTR_KPARAM_INFO
	.align		4
.L_695:
        /*0018*/ 	.byte	0x04, 0x17
        /*001a*/ 	.short	(.L_697 - .L_696)
.L_696:
        /*001c*/ 	.word	0x00000000
        /*0020*/ 	.short	0x0002
        /*0022*/ 	.short	0x0010
        /*0024*/ 	.byte	0x00, 0xf5, 0x21, 0x00


	//----- nvinfo : EIATTR_KPARAM_INFO
	.align		4
.L_697:
        /*0028*/ 	.byte	0x04, 0x17
        /*002a*/ 	.short	(.L_699 - .L_698)
.L_698:
        /*002c*/ 	.word	0x00000000
        /*0030*/ 	.short	0x0001
        /*0032*/ 	.short	0x0008
        /*0034*/ 	.byte	0x00, 0xf5, 0x21, 0x00


	//----- nvinfo : EIATTR_KPARAM_INFO
	.align		4
.L_699:
        /*0038*/ 	.byte	0x04, 0x17
        /*003a*/ 	.short	(.L_701 - .L_700)
.L_700:
        /*003c*/ 	.word	0x00000000
        /*0040*/ 	.short	0x0000
        /*0042*/ 	.short	0x0000
        /*0044*/ 	.byte	0x00, 0xf0, 0x11, 0x00


	//----- nvinfo : EIATTR_SPARSE_MMA_MASK
	.align		4
.L_701:
        /*0048*/ 	.byte	0x03, 0x50
        /*004a*/ 	.short	0x0000


	//----- nvinfo : EIATTR_MAXREG_COUNT
	.align		4
        /*004c*/ 	.byte	0x03, 0x1b
        /*004e*/ 	.short	0x00ff


	//----- nvinfo : EIATTR_MERCURY_ISA_VERSION
	.align		4
        /*0050*/ 	.byte	0x03, 0x5f
        /*0052*/ 	.short	0x0101


	//----- nvinfo : EIATTR_VRC_CTA_INIT_COUNT
	.align		4
        /*0054*/ 	.byte	0x02, 0x4a
	.zero		1
	.zero		1


	//----- nvinfo : EIATTR_EXIT_INSTR_OFFSETS
	.align		4
        /*0058*/ 	.byte	0x04, 0x1c
        /*005a*/ 	.short	(.L_703 - .L_702)


	//   ....[0]....
.L_702:
        /*005c*/ 	.word	0x00000070


	//   ....[1]....
        /*0060*/ 	.word	0x00000600


	//----- nvinfo : EIATTR_CRS_STACK_SIZE
	.align		4
.L_703:
        /*0064*/ 	.byte	0x04, 0x1e
        /*0066*/ 	.short	(.L_705 - .L_704)
.L_704:
        /*0068*/ 	.word	0x00000000


	//----- nvinfo : EIATTR_CBANK_PARAM_SIZE
	.align		4
.L_705:
        /*006c*/ 	.byte	0x03, 0x19
        /*006e*/ 	.short	0x0020


	//----- nvinfo : EIATTR_PARAM_CBANK
	.align		4
        /*0070*/ 	.byte	0x04, 0x0a
        /*0072*/ 	.short	(.L_707 - .L_706)
	.align		4
.L_706:
        /*0074*/ 	.word	index@(.nv.constant0._Z10_pow_64_11iPdS_S_)
        /*0078*/ 	.short	0x0380
        /*007a*/ 	.short	0x0020


	//----- nvinfo : EIATTR_SW_WAR
	.align		4
.L_707:
        /*007c*/ 	.byte	0x04, 0x36
        /*007e*/ 	.short	(.L_709 - .L_708)
.L_708:
        /*0080*/ 	.word	0x00000008
.L_709:


//--------------------- .nv.info._Z10_pow_32_11iPfS_S_ --------------------------
	.section	.nv.info._Z10_pow_32_11iPfS_S_,"",@"SHT_CUDA_INFO"
	.sectionflags	@""
	.align	4


	//----- nvinfo : EIATTR_CUDA_API_VERSION
	.align		4
        /*0000*/ 	.byte	0x04, 0x37
        /*0002*/ 	.short	(.L_711 - .L_710)
.L_710:
        /*0004*/ 	.word	0x00000082


	//----- nvinfo : EIATTR_KPARAM_INFO
	.align		4
.L_711:
        /*0008*/ 	.byte	0x04, 0x17
        /*000a*/ 	.short	(.L_713 - .L_712)
.L_712:
        /*000c*/ 	.word	0x00000000
        /*0010*/ 	.short	0x0003
        /*0012*/ 	.short	0x0018
        /*0014*/ 	.byte	0x00, 0xf5, 0x21, 0x00


	//----- nvinfo : EIATTR_KPARAM_INFO
	.align		4
.L_713:
        /*0018*/ 	.byte	0x04, 0x17
        /*001a*/ 	.short	(.L_715 - .L_714)
.L_714:
        /*001c*/ 	.word	0x00000000
        /*0020*/ 	.short	0x0002
        /*0022*/ 	.short	0x0010
        /*0024*/ 	.byte	0x00, 0xf5, 0x21, 0x00


	//----- nvinfo : EIATTR_KPARAM_INFO
	.align		4
.L_715:
        /*0028*/ 	.byte	0x04, 0x17
        /*002a*/ 	.short	(.L_717 - .L_716)
.L_716:
        /*002c*/ 	.word	0x00000000
        /*0030*/ 	.short	0x0001
        /*0032*/ 	.short	0x0008
        /*0034*/ 	.byte	0x00, 0xf5, 0x21, 0x00


	//----- nvinfo : EIATTR_KPARAM_INFO
	.align		4
.L_717:
        /*0038*/ 	.byte	0x04, 0x17
        /*003a*/ 	.short	(.L_719 - .L_718)
.L_718:
        /*003c*/ 	.word	0x00000000
        /*0040*/ 	.short	0x0000
        /*0042*/ 	.short	0x0000
        /*0044*/ 	.byte	0x00, 0xf0, 0x11, 0x00


	//----- nvinfo : EIATTR_SPARSE_MMA_MASK
	.align		4
.L_719:
        /*0048*/ 	.byte	0x03, 0x50
        /*004a*/ 	.short	0x0000


	//----- nvinfo : EIATTR_MAXREG_COUNT
	.align		4
        /*004c*/ 	.byte	0x03, 0x1b
        /*004e*/ 	.short	0x00ff


	//----- nvinfo : EIATTR_MERCURY_ISA_VERSION
	.align		4
        /*0050*/ 	.byte	0x03, 0x5f
        /*0052*/ 	.short	0x0101


	//----- nvinfo : EIATTR_VRC_CTA_INIT_COUNT
	.align		4
        /*0054*/ 	.byte	0x02, 0x4a
	.zero		1
	.zero		1


	//----- nvinfo : EIATTR_EXIT_INSTR_OFFSETS
	.align		4
        /*0058*/ 	.byte	0x04, 0x1c
        /*005a*/ 	.short	(.L_721 - .L_720)


	//   ....[0]....
.L_720:
        /*005c*/ 	.word	0x00000070


	//   ....[1]....
        /*0060*/ 	.word	0x00000740


	//----- nvinfo : EIATTR_CRS_STACK_SIZE
	.align		4
.L_721:
        /*0064*/ 	.byte	0x04, 0x1e
        /*0066*/ 	.short	(.L_723 - .L_722)
.L_722:
        /*0068*/ 	.word	0x00000000


	//----- nvinfo : EIATTR_CBANK_PARAM_SIZE
	.align		4
.L_723:
        /*006c*/ 	.byte	0x03, 0x19
        /*006e*/ 	.short	0x0020


	//----- nvinfo : EIATTR_PARAM_CBANK
	.align		4
        /*0070*/ 	.byte	0x04, 0x0a
        /*0072*/ 	.short	(.L_725 - .L_724)
	.align		4
.L_724:
        /*0074*/ 	.word	index@(.nv.constant0._Z10_pow_32_11iPfS_S_)
        /*0078*/ 	.short	0x0380
        /*007a*/ 	.short	0x0020


	//----- nvinfo : EIATTR_SW_WAR
	.align		4
.L_725:
        /*007c*/ 	.byte	0x04, 0x36
        /*007e*/ 	.short	(.L_727 - .L_726)
.L_726:
        /*0080*/ 	.word	0x00000008
.L_727:


//--------------------- .nv.info._Z10_div_64_11iPdS_S_ --------------------------
	.section	.nv.info._Z10_div_64_11iPdS_S_,"",@"SHT_CUDA_INFO"
	.sectionflags	@""
	.align	4


	//----- nvinfo : EIATTR_CUDA_API_VERSION
	.align		4
        /*0000*/ 	.byte	0x04, 0x37
        /*0002*/ 	.short	(.L_729 - .L_728)
.L_728:
        /*0004*/ 	.word	0x00000082


	//----- nvinfo : EIATTR_KPARAM_INFO
	.align		4
.L_729:
        /*0008*/ 	.byte	0x04, 0x17
        /*000a*/ 	.short	(.L_731 - .L_730)
.L_730:
        /*000c*/ 	.word	0x00000000
        /*0010*/ 	.short	0x0003
        /*0012*/ 	.short	0x0018
        /*0014*/ 	.byte	0x00, 0xf5, 0x21, 0x00


	//----- nvinfo : EIATTR_KPARAM_INFO
	.align		4
.L_731:
        /*0018*/ 	.byte	0x04, 0x17
        /*001a*/ 	.short	(.L_733 - .L_732)
.L_732:
        /*001c*/ 	.word	0x00000000
        /*0020*/ 	.short	0x0002
        /*0022*/ 	.short	0x0010
        /*0024*/ 	.byte	0x00, 0xf5, 0x21, 0x00


	//----- nvinfo : EIATTR_KPARAM_INFO
	.align		4
.L_733:
        /*0028*/ 	.byte	0x04, 0x17
        /*002a*/ 	.short	(.L_735 - .L_734)
.L_734:
        /*002c*/ 	.word	0x00000000
        /*0030*/ 	.short	0x0001
        /*0032*/ 	.short	0x0008
        /*0034*/ 	.byte	0x00, 0xf5, 0x21, 0x00


	//----- nvinfo : EIATTR_KPARAM_INFO
	.align		4
.L_735:
        /*0038*/ 	.byte	0x04, 0x17
        /*003a*/ 	.short	(.L_737 - .L_736)
.L_736:
        /*003c*/ 	.word	0x00000000
        /*0040*/ 	.short	0x0000
        /*0042*/ 	.short	0x0000
        /*0044*/ 	.byte	0x00, 0xf0, 0x11, 0x00


	//----- nvinfo : EIATTR_SPARSE_MMA_MASK
	.align		4
.L_737:
        /*0048*/ 	.byte	0x03, 0x50
        /*004a*/ 	.short	0x0000


	//----- nvinfo : EIATTR_MAXREG_COUNT
	.align		4
        /*004c*/ 	.byte	0x03, 0x1b
        /*004e*/ 	.short	0x00ff


	//----- nvinfo : EIATTR_MERCURY_ISA_VERSION
	.align		4
        /*0050*/ 	.byte	0x03, 0x5f
        /*0052*/ 	.short	0x0101


	//----- nvinfo : EIATTR_VRC_CTA_INIT_COUNT
	.align		4
        /*0054*/ 	.byte	0x02, 0x4a
	.zero		1
	.zero		1


	//----- nvinfo : EIATTR_EXIT_INSTR_OFFSETS
	.align		4
        /*0058*/ 	.byte	0x04, 0x1c
        /*005a*/ 	.short	(.L_739 - .L_738)


	//   ....[0]....
.L_738:
        /*005c*/ 	.word	0x00000070


	//   ....[1]....
        /*0060*/ 	.word	0x000002d0


	//----- nvinfo : EIATTR_CRS_STACK_SIZE
	.align		4
.L_739:
        /*0064*/ 	.byte	0x04, 0x1e
        /*0066*/ 	.short	(.L_741 - .L_740)
.L_740:
        /*0068*/ 	.word	0x00000000


	//----- nvinfo : EIATTR_CBANK_PARAM_SIZE
	.align		4
.L_741:
        /*006c*/ 	.byte	0x03, 0x19
        /*006e*/ 	.short	0x0020


	//----- nvinfo : EIATTR_PARAM_CBANK
	.align		4
        /*0070*/ 	.byte	0x04, 0x0a
        /*0072*/ 	.short	(.L_743 - .L_742)
	.align		4
.L_742:
        /*0074*/ 	.word	index@(.nv.constant0._Z10_div_64_11iPdS_S_)
        /*0078*/ 	.short	0x0380
        /*007a*/ 	.short	0x0020


	//----- nvinfo : EIATTR_SW_WAR
	.align		4
.L_743:
        /*007c*/ 	.byte	0x04, 0x36
        /*007e*/ 	.short	(.L_745 - .L_744)
.L_744:
        /*0080*/ 	.word	0x00000008
.L_745:


//--------------------- .nv.info._Z10_div_32_11iPfS_S_ --------------------------
	.section	.nv.info._Z10_div_32_11iPfS_S_,"",@"SHT_CUDA_INFO"
	.sectionflags	@""
	.align	4


	//----- nvinfo : EIATTR_CUDA_API_VERSION
	.align		4
        /*0000*/ 	.byte	0x04, 0x37
        /*0002*/ 	.short	(.L_747 - .L_746)
.L_746:
        /*0004*/ 	.word	0x00000082


	//----- nvinfo : EIATTR_KPARAM_INFO
	.align		4
.L_747:
        /*0008*/ 	.byte	0x04, 0x17
        /*000a*/ 	.short	(.L_749 - .L_748)
.L_748:
        /*000c*/ 	.word	0x00000000
        /*0010*/ 	.short	0x0003
        /*0012*/ 	.short	0x0018
        /*0014*/ 	.byte	0x00, 0xf5, 0x21, 0x00


	//----- nvinfo : EIATTR_KPARAM_INFO
	.align		4
.L_749:
        /*0018*/ 	.byte	0x04, 0x17
        /*001a*/ 	.short	(.L_751 - .L_750)
.L_750:
        /*001c*/ 	.word	0x00000000
        /*0020*/ 	.short	0x0002
        /*0022*/ 	.short	0x0010
        /*0024*/ 	.byte	0x00, 0xf5, 0x21, 0x00


	//----- nvinfo : EIATTR_KPARAM_INFO
	.align		4
.L_751:
        /*0028*/ 	.byte	0x04, 0x17
        /*002a*/ 	.short	(.L_753 - .L_752)
.L_752:
        /*002c*/ 	.word	0x00000000
        /*0030*/ 	.short	0x0001
        /*0032*/ 	.short	0x0008
        /*0034*/ 	.byte	0x00, 0xf5, 0x21, 0x00


	//----- nvinfo : EIATTR_KPARAM_INFO
	.align		4
.L_753:
        /*0038*/ 	.byte	0x04, 0x17
        /*003a*/ 	.short	(.L_755 - .L_754)
.L_754:
        /*003c*/ 	.word	0x00000000
        /*0040*/ 	.short	0x0000
        /*0042*/ 	.short	0x0000
        /*0044*/ 	.byte	0x00, 0xf0, 0x11, 0x00


	//----- nvinfo : EIATTR_SPARSE_MMA_MASK
	.align		4
.L_755:
        /*0048*/ 	.byte	0x03, 0x50
        /*004a*/ 	.short	0x0000


	//----- nvinfo : EIATTR_MAXREG_COUNT
	.align		4
        /*004c*/ 	.byte	0x03, 0x1b
        /*004e*/ 	.short	0x00ff


	//----- nvinfo : EIATTR_MERCURY_ISA_VERSION
	.align		4
        /*0050*/ 	.byte	0x03, 0x5f
        /*0052*/ 	.short	0x0101


	//----- nvinfo : EIATTR_VRC_CTA_INIT_COUNT
	.align		4
        /*0054*/ 	.byte	0x02, 0x4a
	.zero		1
	.zero		1


	//----- nvinfo : EIATTR_EXIT_INSTR_OFFSETS
	.align		4
        /*0058*/ 	.byte	0x04, 0x1c
        /*005a*/ 	.short	(.L_757 - .L_756)


	//   ....[0]....
.L_756:
        /*005c*/ 	.word	0x00000070


	//   ....[1]....
        /*0060*/ 	.word	0x00000260


	//----- nvinfo : EIATTR_CRS_STACK_SIZE
	.align		4
.L_757:
        /*0064*/ 	.byte	0x04, 0x1e
        /*0066*/ 	.short	(.L_759 - .L_758)
.L_758:
        /*0068*/ 	.word	0x00000000


	//----- nvinfo : EIATTR_CBANK_PARAM_SIZE
	.align		4
.L_759:
        /*006c*/ 	.byte	0x03, 0x19
        /*006e*/ 	.short	0x0020


	//----- nvinfo : EIATTR_PARAM_CBANK
	.align		4
        /*0070*/ 	.byte	0x04, 0x0a
        /*0072*/ 	.short	(.L_761 - .L_760)
	.align		4
.L_760:
        /*0074*/ 	.word	index@(.nv.constant0._Z10_div_32_11iPfS_S_)
        /*0078*/ 	.short	0x0380
        /*007a*/ 	.short	0x0020


	//----- nvinfo : EIATTR_SW_WAR
	.align		4
.L_761:
        /*007c*/ 	.byte	0x04, 0x36
        /*007e*/ 	.short	(.L_763 - .L_762)
.L_762:
        /*0080*/ 	.word	0x00000008
.L_763:


//--------------------- .nv.info._Z10_mul_64_11iPdS_S_ --------------------------
	.section	.nv.info._Z10_mul_64_11iPdS_S_,"",@"SHT_CUDA_INFO"
	.sectionflags	@""
	.align	4


	//----- nvinfo : EIATTR_CUDA_API_VERSION
	.align		4
        /*0000*/ 	.byte	0x04, 0x37
        /*0002*/ 	.short	(.L_765 - .L_764)
.L_764:
        /*0004*/ 	.word	0x00000082


	//----- nvinfo : EIATTR_KPARAM_INFO
	.align		4
.L_765:
        /*0008*/ 	.byte	0x04, 0x17
        /*000a*/ 	.short	(.L_767 - .L_766)
.L_766:
        /*000c*/ 	.word	0x00000000
        /*0010*/ 	.short	0x0003
        /*0012*/ 	.short	0x0018
        /*0014*/ 	.byte	0x00, 0xf5, 0x21, 0x00


	//----- nvinfo : EIATTR_KPARAM_INFO
	.align		4
.L_767:
        /*0018*/ 	.byte	0x04, 0x17
        /*001a*/ 	.short	(.L_769 - .L_768)
.L_768:
        /*001c*/ 	.word	0x00000000
        /*0020*/ 	.short	0x0002
        /*0022*/ 	.short	0x0010
        /*0024*/ 	.byte	0x00, 0xf5, 0x21, 0x00


	//----- nvinfo : EIATTR_KPARAM_INFO
	.align		4
.L_769:
        /*0028*/ 	.byte	0x04, 0x17
        /*002a*/ 	.short	(.L_771 - .L_770)
.L_770:
        /*002c*/ 	.word	0x00000000
        /*0030*/ 	.short	0x0001
        /*0032*/ 	.short	0x0008
        /*0034*/ 	.byte	0x00, 0xf5, 0x21, 0x00


	//----- nvinfo : EIATTR_KPARAM_INFO
	.align		4
.L_771:
        /*0038*/ 	.byte	0x04, 0x17
        /*003a*/ 	.short	(.L_773 - .L_772)
.L_772:
        /*003c*/ 	.word	0x00000000
        /*0040*/ 	.short	0x0000
        /*0042*/ 	.short	0x0000
        /*0044*/ 	.byte	0x00, 0xf0, 0x11, 0x00


	//----- nvinfo : EIATTR_SPARSE_MMA_MASK
	.align		4
.L_773:
        /*0048*/ 	.byte	0x03, 0x50
        /*004a*/ 	.short	0x0000


	//----- nvinfo : EIATTR_MAXREG_COUNT
	.align		4
        /*004c*/ 	.byte	0x03, 0x1b
        /*004e*/ 	.short	0x00ff


	//----- nvinfo : EIATTR_MERCURY_ISA_VERSION
	.align		4
        /*0050*/ 	.byte	0x03, 0x5f
        /*0052*/ 	.short	0x0101


	//----- nvinfo : EIATTR_VRC_CTA_INIT_COUNT
	.align		4
        /*0054*/ 	.byte	0x02, 0x4a
	.zero		1
	.zero		1


	//----- nvinfo : EIATTR_EXIT_INSTR_OFFSETS
	.align		4
        /*0058*/ 	.byte	0x04, 0x1c
        /*005a*/ 	.short	(.L_775 - .L_774)


	//   ....[0]....
.L_774:
        /*005c*/ 	.word	0x00000070


	//   ....[1]....
        /*0060*/ 	.word	0x00000180


	//----- nvinfo : EIATTR_CRS_STACK_SIZE
	.align		4
.L_775:
        /*0064*/ 	.byte	0x04, 0x1e
        /*0066*/ 	.short	(.L_777 - .L_776)
.L_776:
        /*0068*/ 	.word	0x00000000


	//----- nvinfo : EIATTR_CBANK_PARAM_SIZE
	.align		4
.L_777:
        /*006c*/ 	.byte	0x03, 0x19
        /*006e*/ 	.short	0x0020


	//----- nvinfo : EIATTR_PARAM_CBANK
	.align		4
        /*0070*/ 	.byte	0x04, 0x0a
        /*0072*/ 	.short	(.L_779 - .L_778)
	.align		4
.L_778:
        /*0074*/ 	.word	index@(.nv.constant0._Z10_mul_64_11iPdS_S_)
        /*0078*/ 	.short	0x0380
        /*007a*/ 	.short	0x0020


	//----- nvinfo : EIATTR_SW_WAR
	.align		4
.L_779:
        /*007c*/ 	.byte	0x04, 0x36
        /*007e*/ 	.short	(.L_781 - .L_780)
.L_780:
        /*0080*/ 	.word	0x00000008
.L_781:


//--------------------- .nv.info._Z10_mul_32_11iPfS_S_ --------------------------
	.section	.nv.info._Z10_mul_32_11iPfS_S_,"",@"SHT_CUDA_INFO"
	.sectionflags	@""
	.align	4


	//----- nvinfo : EIATTR_CUDA_API_VERSION
	.align		4
        /*0000*/ 	.byte	0x04, 0x37
        /*0002*/ 	.short	(.L_783 - .L_782)
.L_782:
        /*0004*/ 	.word	0x00000082


	//----- nvinfo : EIATTR_KPARAM_INFO
	.align		4
.L_783:
        /*0008*/ 	.byte	0x04, 0x17
        /*000a*/ 	.short	(.L_785 - .L_784)
.L_784:
        /*000c*/ 	.word	0x00000000
        /*0010*/ 	.short	0x0003
        /*0012*/ 	.short	0x0018
        /*0014*/ 	.byte	0x00, 0xf5, 0x21, 0x00


	//----- nvinfo : EIATTR_KPARAM_INFO
	.align		4
.L_785:
        /*0018*/ 	.byte	0x04, 0x17
        /*001a*/ 	.short	(.L_787 - .L_786)
.L_786:
        /*001c*/ 	.word	0x00000000
        /*0020*/ 	.short	0x0002
        /*0022*/ 	.short	0x0010
        /*0024*/ 	.byte	0x00, 0xf5, 0x21, 0x00


	//----- nvinfo : EIATTR_KPARAM_INFO
	.align		4
.L_787:
        /*0028*/ 	.byte	0x04, 0x17
        /*002a*/ 	.short	(.L_789 - .L_788)
.L_788:
        /*002c*/ 	.word	0x00000000
        /*0030*/ 	.short	0x0001
        /*0032*/ 	.short	0x0008
        /*0034*/ 	.byte	0x00, 0xf5, 0x21, 0x00


	//----- nvinfo : EIATTR_KPARAM_INFO
	.align		4
.L_789:
        /*0038*/ 	.byte	0x04, 0x17
        /*003a*/ 	.short	(.L_791 - .L_790)
.L_790:
        /*003c*/ 	.word	0x00000000
        /*0040*/ 	.short	0x0000
        /*0042*/ 	.short	0x0000
        /*0044*/ 	.byte	0x00, 0xf0, 0x11, 0x00


	//----- nvinfo : EIATTR_SPARSE_MMA_MASK
	.align		4
.L_791:
        /*0048*/ 	.byte	0x03, 0x50
        /*004a*/ 	.short	0x0000


	//----- nvinfo : EIATTR_MAXREG_COUNT
	.align		4
        /*004c*/ 	.byte	0x03, 0x1b
        /*004e*/ 	.short	0x00ff


	//----- nvinfo : EIATTR_MERCURY_ISA_VERSION
	.align		4
        /*0050*/ 	.byte	0x03, 0x5f
        /*0052*/ 	.short	0x0101


	//----- nvinfo : EIATTR_VRC_CTA_INIT_COUNT
	.align		4
        /*0054*/ 	.byte	0x02, 0x4a
	.zero		1
	.zero		1


	//----- nvinfo : EIATTR_EXIT_INSTR_OFFSETS
	.align		4
        /*0058*/ 	.byte	0x04, 0x1c
        /*005a*/ 	.short	(.L_793 - .L_792)


	//   ....[0]....
.L_792:
        /*005c*/ 	.word	0x00000070


	//   ....[1]....
        /*0060*/ 	.word	0x00000180


	//----- nvinfo : EIATTR_CRS_STACK_SIZE
	.align		4
.L_793:
        /*0064*/ 	.byte	0x04, 0x1e
        /*0066*/ 	.short	(.L_795 - .L_794)
.L_794:
        /*0068*/ 	.word	0x00000000


	//----- nvinfo : EIATTR_CBANK_PARAM_SIZE
	.align		4
.L_795:
        /*006c*/ 	.byte	0x03, 0x19
        /*006e*/ 	.short	0x0020


	//----- nvinfo : EIATTR_PARAM_CBANK
	.align		4
        /*0070*/ 	.byte	0x04, 0x0a
        /*0072*/ 	.short	(.L_797 - .L_796)
	.align		4
.L_796:
        /*0074*/ 	.word	index@(.nv.constant0._Z10_mul_32_11iPfS_S_)
        /*0078*/ 	.short	0x0380
        /*007a*/ 	.short	0x0020


	//----- nvinfo : EIATTR_SW_WAR
	.align		4
.L_797:
        /*007c*/ 	.byte	0x04, 0x36
        /*007e*/ 	.short	(.L_799 - .L_798)
.L_798:
        /*0080*/ 	.word	0x00000008
.L_799:


//--------------------- .nv.info._Z10_sub_64_11iPdS_S_ --------------------------
	.section	.nv.info._Z10_sub_64_11iPdS_S_,"",@"SHT_CUDA_INFO"
	.sectionflags	@""
	.align	4


	//----- nvinfo : EIATTR_CUDA_API_VERSION
	.align		4
        /*0000*/ 	.byte	0x04, 0x37
        /*0002*/ 	.short	(.L_801 - .L_800)
.L_800:
        /*0004*/ 	.word	0x00000082


	//----- nvinfo : EIATTR_KPARAM_INFO
	.align		4
.L_801:
        /*0008*/ 	.byte	0x04, 0x17
        /*000a*/ 	.short	(.L_803 - .L_802)
.L_802:
        /*000c*/ 	.word	0x00000000
        /*0010*/ 	.short	0x0003
        /*0012*/ 	.short	0x0018
        /*0014*/ 	.byte	0x00, 0xf5, 0x21, 0x00


	//----- nvinfo : EIATTR_KPARAM_INFO
	.align		4
.L_803:
        /*0018*/ 	.byte	0x04, 0x17
        /*001a*/ 	.short	(.L_805 - .L_804)
.L_804:
        /*001c*/ 	.word	0x00000000
        /*0020*/ 	.short	0x0002
        /*0022*/ 	.short	0x0010
        /*0024*/ 	.byte	0x00, 0xf5, 0x21, 0x00


	//----- nvinfo : EIATTR_KPARAM_INFO
	.align		4
.L_805:
        /*0028*/ 	.byte	0x04, 0x17
        /*002a*/ 	.short	(.L_807 - .L_806)
.L_806:
        /*002c*/ 	.word	0x00000000
        /*0030*/ 	.short	0x0001
        /*0032*/ 	.short	0x0008
        /*0034*/ 	.byte	0x00, 0xf5, 0x21, 0x00


	//----- nvinfo : EIATTR_KPARAM_INFO
	.align		4
.L_807:
        /*0038*/ 	.byte	0x04, 0x17
        /*003a*/ 	.short	(.L_809 - .L_808)
.L_808:
        /*003c*/ 	.word	0x00000000
        /*0040*/ 	.short	0x0000
        /*0042*/ 	.short	0x0000
        /*0044*/ 	.byte	0x00, 0xf0, 0x11, 0x00


	//----- nvinfo : EIATTR_SPARSE_MMA_MASK
	.align		4
.L_809:
        /*0048*/ 	.byte	0x03, 0x50
        /*004a*/ 	.short	0x0000


	//----- nvinfo : EIATTR_MAXREG_COUNT
	.align		4
        /*004c*/ 	.byte	0x03, 0x1b
        /*004e*/ 	.short	0x00ff


	//----- nvinfo : EIATTR_MERCURY_ISA_VERSION
	.align		4
        /*0050*/ 	.byte	0x03, 0x5f
        /*0052*/ 	.short	0x0101


	//----- nvinfo : EIATTR_VRC_CTA_INIT_COUNT
	.align		4
        /*0054*/ 	.byte	0x02, 0x4a
	.zero		1
	.zero		1


	//----- nvinfo : EIATTR_EXIT_INSTR_OFFSETS
	.align		4
        /*0058*/ 	.byte	0x04, 0x1c
        /*005a*/ 	.short	(.L_811 - .L_810)


	//   ....[0]....
.L_810:
        /*005c*/ 	.word	0x00000070


	//   ....[1]....
        /*0060*/ 	.word	0x00000180


	//----- nvinfo : EIATTR_CRS_STACK_SIZE
	.align		4
.L_811:
        /*0064*/ 	.byte	0x04, 0x1e
        /*0066*/ 	.short	(.L_813 - .L_812)
.L_812:
        /*0068*/ 	.word	0x00000000


	//----- nvinfo : EIATTR_CBANK_PARAM_SIZE
	.align		4
.L_813:
        /*006c*/ 	.byte	0x03, 0x19
        /*006e*/ 	.short	0x0020


	//----- nvinfo : EIATTR_PARAM_CBANK
	.align		4
        /*0070*/ 	.byte	0x04, 0x0a
        /*0072*/ 	.short	(.L_815 - .L_814)
	.align		4
.L_814:
        /*0074*/ 	.word	index@(.nv.constant0._Z10_sub_64_11iPdS_S_)
        /*0078*/ 	.short	0x0380
        /*007a*/ 	.short	0x0020


	//----- nvinfo : EIATTR_SW_WAR
	.align		4
.L_815:
        /*007c*/ 	.byte	0x04, 0x36
        /*007e*/ 	.short	(.L_817 - .L_816)
.L_816:
        /*0080*/ 	.word	0x00000008
.L_817:


//--------------------- .nv.info._Z10_sub_32_11iPfS_S_ --------------------------
	.section	.nv.info._Z10_sub_32_11iPfS_S_,"",@"SHT_CUDA_INFO"
	.sectionflags	@""
	.align	4


	//----- nvinfo : EIATTR_CUDA_API_VERSION
	.align		4
        /*0000*/ 	.byte	0x04, 0x37
        /*0002*/ 	.short	(.L_819 - .L_818)
.L_818:
        /*0004*/ 	.word	0x00000082


	//----- nvinfo : EIATTR_KPARAM_INFO
	.align		4
.L_819:
        /*0008*/ 	.byte	0x04, 0x17
        /*000a*/ 	.short	(.L_821 - .L_820)
.L_820:
        /*000c*/ 	.word	0x00000000
        /*0010*/ 	.short	0x0003
        /*0012*/ 	.short	0x0018
        /*0014*/ 	.byte	0x00, 0xf5, 0x21, 0x00


	//----- nvinfo : EIATTR_KPARAM_INFO
	.align		4
.L_821:
        /*0018*/ 	.byte	0x04, 0x17
        /*001a*/ 	.short	(.L_823 - .L_822)
.L_822:
        /*001c*/ 	.word	0x00000000
        /*0020*/ 	.short	0x0002
        /*0022*/ 	.short	0x0010
        /*0024*/ 	.byte	0x00, 0xf5, 0x21, 0x00


	//----- nvinfo : EIATTR_KPARAM_INFO
	.align		4
.L_823:
        /*0028*/ 	.byte	0x04, 0x17
        /*002a*/ 	.short	(.L_825 - .L_824)
.L_824:
        /*002c*/ 	.word	0x00000000
        /*0030*/ 	.short	0x0001
        /*0032*/ 	.short	0x0008
        /*0034*/ 	.byte	0x00, 0xf5, 0x21, 0x00


	//----- nvinfo : EIATTR_KPARAM_INFO
	.align		4
.L_825:
        /*0038*/ 	.byte	0x04, 0x17
        /*003a*/ 	.short	(.L_827 - .L_826)
.L_826:
        /*003c*/ 	.word	0x00000000
        /*0040*/ 	.short	0x0000
        /*0042*/ 	.short	0x0000
        /*0044*/ 	.byte	0x00, 0xf0, 0x11, 0x00


	//----- nvinfo : EIATTR_SPARSE_MMA_MASK
	.align		4
.L_827:
        /*0048*/ 	.byte	0x03, 0x50
        /*004a*/ 	.short	0x0000


	//----- nvinfo : EIATTR_MAXREG_COUNT
	.align		4
        /*004c*/ 	.byte	0x03, 0x1b
        /*004e*/ 	.short	0x00ff


	//----- nvinfo : EIATTR_MERCURY_ISA_VERSION
	.align		4
        /*0050*/ 	.byte	0x03, 0x5f
        /*0052*/ 	.short	0x0101


	//----- nvinfo : EIATTR_VRC_CTA_INIT_COUNT
	.align		4
        /*0054*/ 	.byte	0x02, 0x4a
	.zero		1
	.zero		1


	//----- nvinfo : EIATTR_EXIT_INSTR_OFFSETS
	.align		4
        /*0058*/ 	.byte	0x04, 0x1c
        /*005a*/ 	.short	(.L_829 - .L_828)


	//   ....[0]....
.L_828:
        /*005c*/ 	.word	0x00000070


	//   ....[1]....
        /*0060*/ 	.word	0x00000180


	//----- nvinfo : EIATTR_CRS_STACK_SIZE
	.align		4
.L_829:
        /*0064*/ 	.byte	0x04, 0x1e
        /*0066*/ 	.short	(.L_831 - .L_830)
.L_830:
        /*0068*/ 	.word	0x00000000


	//----- nvinfo : EIATTR_CBANK_PARAM_SIZE
	.align		4
.L_831:
        /*006c*/ 	.byte	0x03, 0x19
        /*006e*/ 	.short	0x0020


	//----- nvinfo : EIATTR_PARAM_CBANK
	.align		4
        /*0070*/ 	.byte	0x04, 0x0a
        /*0072*/ 	.short	(.L_833 - .L_832)
	.align		4
.L_832:
        /*0074*/ 	.word	index@(.nv.constant0._Z10_sub_32_11iPfS_S_)
        /*0078*/ 	.short	0x0380
        /*007a*/ 	.short	0x0020


	//----- nvinfo : EIATTR_SW_WAR
	.align		4
.L_833:
        /*007c*/ 	.byte	0x04, 0x36
        /*007e*/ 	.short	(.L_835 - .L_834)
.L_834:
        /*0080*/ 	.word	0x00000008
.L_835:


//--------------------- .nv.info._Z10_add_64_11iPdS_S_ --------------------------
	.section	.nv.info._Z10_add_64_11iPdS_S_,"",@"SHT_CUDA_INFO"
	.sectionflags	@""
	.align	4


	//----- nvinfo : EIATTR_CUDA_API_VERSION
	.align		4
        /*0000*/ 	.byte	0x04, 0x37
        /*0002*/ 	.short	(.L_837 - .L_836)
.L_836:
        /*0004*/ 	.word	0x00000082


	//----- nvinfo : EIATTR_KPARAM_INFO
	.align		4
.L_837:
        /*0008*/ 	.byte	0x04, 0x17
        /*000a*/ 	.short	(.L_839 - .L_838)
.L_838:
        /*000c*/ 	.word	0x00000000
        /*0010*/ 	.short	0x0003
        /*0012*/ 	.short	0x0018
        /*0014*/ 	.byte	0x00, 0xf5, 0x21, 0x00


	//----- nvinfo : EIATTR_KPARAM_INFO
	.align		4
.L_839:
        /*0018*/ 	.byte	0x04, 0x17
        /*001a*/ 	.short	(.L_841 - .L_840)
.L_840:
        /*001c*/ 	.word	0x00000000
        /*0020*/ 	.short	0x0002
        /*0022*/ 	.short	0x0010
        /*0024*/ 	.byte	0x00, 0xf5, 0x21, 0x00


	//----- nvinfo : EIATTR_KPARAM_INFO
	.align		4
.L_841:
        /*0028*/ 	.byte	0x04, 0x17
        /*002a*/ 	.short	(.L_843 - .L_842)
.L_842:
        /*002c*/ 	.word	0x00000000
        /*0030*/ 	.short	0x0001
        /*0032*/ 	.short	0x0008
        /*0034*/ 	.byte	0x00, 0xf5, 0x21, 0x00


	//----- nvinfo : EIATTR_KPARAM_INFO
	.align		4
.L_843:
        /*0038*/ 	.byte	0x04, 0x17
        /*003a*/ 	.short	(.L_845 - .L_844)
.L_844:
        /*003c*/ 	.word	0x00000000
        /*0040*/ 	.short	0x0000
        /*0042*/ 	.short	0x0000
        /*0044*/ 	.byte	0x00, 0xf0, 0x11, 0x00


	//----- nvinfo : EIATTR_SPARSE_MMA_MASK
	.align		4
.L_845:
        /*0048*/ 	.byte	0x03, 0x50
        /*004a*/ 	.short	0x0000


	//----- nvinfo : EIATTR_MAXREG_COUNT
	.align		4
        /*004c*/ 	.byte	0x03, 0x1b
        /*004e*/ 	.short	0x00ff


	//----- nvinfo : EIATTR_MERCURY_ISA_VERSION
	.align		4
        /*0050*/ 	.byte	0x03, 0x5f
        /*0052*/ 	.short	0x0101


	//----- nvinfo : EIATTR_VRC_CTA_INIT_COUNT
	.align		4
        /*0054*/ 	.byte	0x02, 0x4a
	.zero		1
	.zero		1


	//----- nvinfo : EIATTR_EXIT_INSTR_OFFSETS
	.align		4
        /*0058*/ 	.byte	0x04, 0x1c
        /*005a*/ 	.short	(.L_847 - .L_846)


	//   ....[0]....
.L_846:
        /*005c*/ 	.word	0x00000070


	//   ....[1]....
        /*0060*/ 	.word	0x00000180


	//----- nvinfo : EIATTR_CRS_STACK_SIZE
	.align		4
.L_847:
        /*0064*/ 	.byte	0x04, 0x1e
        /*0066*/ 	.short	(.L_849 - .L_848)
.L_848:
        /*0068*/ 	.word	0x00000000


	//----- nvinfo : EIATTR_CBANK_PARAM_SIZE
	.align		4
.L_849:
        /*006c*/ 	.byte	0x03, 0x19
        /*006e*/ 	.short	0x0020


	//----- nvinfo : EIATTR_PARAM_CBANK
	.align		4
        /*0070*/ 	.byte	0x04, 0x0a
        /*0072*/ 	.short	(.L_851 - .L_850)
	.align		4
.L_850:
        /*0074*/ 	.word	index@(.nv.constant0._Z10_add_64_11iPdS_S_)
        /*0078*/ 	.short	0x0380
        /*007a*/ 	.short	0x0020


	//----- nvinfo : EIATTR_SW_WAR
	.align		4
.L_851:
        /*007c*/ 	.byte	0x04, 0x36
        /*007e*/ 	.short	(.L_853 - .L_852)
.L_852:
        /*0080*/ 	.word	0x00000008
.L_853:


//--------------------- .nv.info._Z10_add_32_11iPfS_S_ --------------------------
	.section	.nv.info._Z10_add_32_11iPfS_S_,"",@"SHT_CUDA_INFO"
	.sectionflags	@""
	.align	4


	//----- nvinfo : EIATTR_CUDA_API_VERSION
	.align		4
        /*0000*/ 	.byte	0x04, 0x37
        /*0002*/ 	.short	(.L_855 - .L_854)
.L_854:
        /*0004*/ 	.word	0x00000082


	//----- nvinfo : EIATTR_KPARAM_INFO
	.align		4
.L_855:
        /*0008*/ 	.byte	0x04, 0x17
        /*000a*/ 	.short	(.L_857 - .L_856)
.L_856:
        /*000c*/ 	.word	0x00000000
        /*0010*/ 	.short	0x0003
        /*0012*/ 	.short	0x0018
        /*0014*/ 	.byte	0x00, 0xf5, 0x21, 0x00


	//----- nvinfo : EIATTR_KPARAM_INFO
	.align		4
.L_857:
        /*0018*/ 	.byte	0x04, 0x17
        /*001a*/ 	.short	(.L_859 - .L_858)
.L_858:
        /*001c*/ 	.word	0x00000000
        /*0020*/ 	.short	0x0002
        /*0022*/ 	.short	0x0010
        /*0024*/ 	.byte	0x00, 0xf5, 0x21, 0x00


	//----- nvinfo : EIATTR_KPARAM_INFO
	.align		4
.L_859:
        /*0028*/ 	.byte	0x04, 0x17
        /*002a*/ 	.short	(.L_861 - .L_860)
.L_860:
        /*002c*/ 	.word	0x00000000
        /*0030*/ 	.short	0x0001
        /*0032*/ 	.short	0x0008
        /*0034*/ 	.byte	0x00, 0xf5, 0x21, 0x00


	//----- nvinfo : EIATTR_KPARAM_INFO
	.align		4
.L_861:
        /*0038*/ 	.byte	0x04, 0x17
        /*003a*/ 	.short	(.L_863 - .L_862)
.L_862:
        /*003c*/ 	.word	0x00000000
        /*0040*/ 	.short	0x0000
        /*0042*/ 	.short	0x0000
        /*0044*/ 	.byte	0x00, 0xf0, 0x11, 0x00


	//----- nvinfo : EIATTR_SPARSE_MMA_MASK
	.align		4
.L_863:
        /*0048*/ 	.byte	0x03, 0x50
        /*004a*/ 	.short	0x0000


	//----- nvinfo : EIATTR_MAXREG_COUNT
	.align		4
        /*004c*/ 	.byte	0x03, 0x1b
        /*004e*/ 	.short	0x00ff


	//----- nvinfo : EIATTR_MERCURY_ISA_VERSION
	.align		4
        /*0050*/ 	.byte	0x03, 0x5f
        /*0052*/ 	.short	0x0101


	//----- nvinfo : EIATTR_VRC_CTA_INIT_COUNT
	.align		4
        /*0054*/ 	.byte	0x02, 0x4a
	.zero		1
	.zero		1


	//----- nvinfo : EIATTR_EXIT_INSTR_OFFSETS
	.align		4
        /*0058*/ 	.byte	0x04, 0x1c
        /*005a*/ 	.short	(.L_865 - .L_864)


	//   ....[0]....
.L_864:
        /*005c*/ 	.word	0x00000070


	//   ....[1]....
        /*0060*/ 	.word	0x00000180


	//----- nvinfo : EIATTR_CRS_STACK_SIZE
	.align		4
.L_865:
        /*0064*/ 	.byte	0x04, 0x1e
        /*0066*/ 	.short	(.L_867 - .L_866)
.L_866:
        /*0068*/ 	.word	0x00000000


	//----- nvinfo : EIATTR_CBANK_PARAM_SIZE
	.align		4
.L_867:
        /*006c*/ 	.byte	0x03, 0x19
        /*006e*/ 	.short	0x0020


	//----- nvinfo : EIATTR_PARAM_CBANK
	.align		4
        /*0070*/ 	.byte	0x04, 0x0a
        /*0072*/ 	.short	(.L_869 - .L_868)
	.align		4
.L_868:
        /*0074*/ 	.word	index@(.nv.constant0._Z10_add_32_11iPfS_S_)
        /*0078*/ 	.short	0x0380
        /*007a*/ 	.short	0x0020


	//----- nvinfo : EIATTR_SW_WAR
	.align		4
.L_869:
        /*007c*/ 	.byte	0x04, 0x36
        /*007e*/ 	.short	(.L_871 - .L_870)
.L_870:
        /*0080*/ 	.word	0x00000008
.L_871:


//--------------------- .nv.callgraph             --------------------------
	.section	.nv.callgraph,"",@"SHT_CUDA_CALLGRAPH"
	.align	4
	.sectionentsize	8
	.align		4
        /*0000*/ 	.word	0x00000000
	.align		4
        /*0004*/ 	.word	0xffffffff
	.align		4
        /*0008*/ 	.word	0x00000000
	.align		4
        /*000c*/ 	.word	0xfffffffe
	.align		4
        /*0010*/ 	.word	0x00000000
	.align		4
        /*0014*/ 	.word	0xfffffffd
	.align		4
        /*0018*/ 	.word	0x00000000
	.align		4
        /*001c*/ 	.word	0xfffffffc


//--------------------- .text._Z11_rpow_64_11iPdS_S_ --------------------------
	.section	.text._Z11_rpow_64_11iPdS_S_,"ax",@progbits
	.align	128
        .global         _Z11_rpow_64_11iPdS_S_
        .type           _Z11_rpow_64_11iPdS_S_,@function
        .size           _Z11_rpow_64_11iPdS_S_,(.L_x_110 - _Z11_rpow_64_11iPdS_S_)
        .other          _Z11_rpow_64_11iPdS_S_,@"STO_CUDA_ENTRY STV_DEFAULT"
_Z11_rpow_64_11iPdS_S_:
.text._Z11_rpow_64_11iPdS_S_:
[----:B------:R-:W-:Y:S01]  /*0000*/  LDC R1, c[0x0][0x37c] ;  /* 0x0000df00ff017b82 */ /* 0x000fe20000000800 */
[----:B------:R-:W0:Y:S07]  /*0010*/  S2R R2, SR_TID.X ;  /* 0x0000000000027919 */ /* 0x000e2e0000002100 */
[----:B------:R-:W0:Y:S01]  /*0020*/  S2UR UR4, SR_CTAID.X ;  /* 0x00000000000479c3 */ /* 0x000e220000002500 */
[----:B------:R-:W1:Y:S07]  /*0030*/  LDCU UR5, c[0x0][0x380] ;  /* 0x00007000ff0577ac */ /* 0x000e6e0008000800 */
[----:B------:R-:W0:Y:S02]  /*0040*/  LDC R3, c[0x0][0x360] ;  /* 0x0000d800ff037b82 */ /* 0x000e240000000800 */
[----:B0-----:R-:W-:-:S05]  /*0050*/  IMAD R2, R3, UR4, R2 ;  /* 0x0000000403027c24 */ /* 0x001fca000f8e0202 */
[----:B-1----:R-:W-:-:S13]  /*0060*/  ISETP.GE.AND P0, PT, R2, UR5, PT ;  /* 0x0000000502007c0c */ /* 0x002fda000bf06270 */
[----:B------:R-:W-:Y:S05]  /*0070*/  @P0 EXIT ;  /* 0x000000000000094d */ /* 0x000fea0003800000 */
[----:B------:R-:W0:Y:S01]  /*0080*/  LDC.64 R12, c[0x0][0x388] ;  /* 0x0000e200ff0c7b82 */ /* 0x000e220000000a00 */
[----:B------:R-:W1:Y:S01]  /*0090*/  LDCU UR4, c[0x0][0x370] ;  /* 0x00006e00ff0477ac */ /* 0x000e620008000800 */
[----:B------:R-:W2:Y:S06]  /*00a0*/  LDCU.64 UR6, c[0x0][0x358] ;  /* 0x00006b00ff0677ac */ /* 0x000eac0008000a00 */
[----:B------:R-:W3:Y:S01]  /*00b0*/  LDC.64 R10, c[0x0][0x390] ;  /* 0x0000e400ff0a7b82 */ /* 0x000ee20000000a00 */
[----:B------:R-:W4:Y:S07]  /*00c0*/  LDCU UR10, c[0x0][0x380] ;  /* 0x00007000ff0a77ac */ /* 0x000f2e0008000800 */
[----:B------:R-:W0:Y:S01]  /*00d0*/  LDC.64 R8, c[0x0][0x398] ;  /* 0x0000e600ff087b82 */ /* 0x000e220000000a00 */
[----:B-1----:R-:W-:-:S07]  /*00e0*/  IMAD R3, R3, UR4, RZ ;  /* 0x0000000403037c24 */ /* 0x002fce000f8e02ff */
.L_x_6:
[----:B01----:R-:W-:-:S06]  /*00f0*/  IMAD.WIDE R6, R2, 0x8, R12 ;  /* 0x0000000802067825 */ /* 0x003fcc00078e020c */
[----:B--2---:R-:W2:Y:S01]  /*0100*/  LDG.E.64 R6, desc[UR6][R6.64] ;  /* 0x0000000606067981 */ /* 0x004ea2000c1e1b00 */
[----:B---3--:R-:W-:-:S06]  /*0110*/  IMAD.WIDE R4, R2, 0x8, R10 ;  /* 0x0000000802047825 */ /* 0x008fcc00078e020a */
[----:B------:R-:W3:Y:S01]  /*0120*/  LDG.E.64 R4, desc[UR6][R4.64] ;  /* 0x0000000604047981 */ /* 0x000ee2000c1e1b00 */
[--C-:B------:R-:W-:Y:S01]  /*0130*/  IMAD.MOV.U32 R35, RZ, RZ, R2.reuse ;  /* 0x000000ffff237224 */ /* 0x100fe200078e0002 */
[----:B------:R-:W-:Y:S01]  /*0140*/  BSSY.RECONVERGENT B0, `(.L_x_0) ;  /* 0x0000023000007945 */ /* 0x000fe20003800200 */
[----:B------:R-:W-:Y:S01]  /*0150*/  IMAD.IADD R2, R3, 0x1, R2 ;  /* 0x0000000103027824 */ /* 0x000fe200078e0202 */
[----:B--2---:R-:W-:-:S04]  /*0160*/  SHF.R.U32.HI R0, RZ, 0x14, R7 ;  /* 0x00000014ff007819 */ /* 0x004fc80000011607 */
[----:B------:R-:W-:Y:S01]  /*0170*/  LOP3.LUT R0, R0, 0x7ff, RZ, 0xc0, !PT ;  /* 0x000007ff00007812 */ /* 0x000fe200078ec0ff */
[----:B---3--:R-:W-:-:S04]  /*0180*/  DSETP.NEU.AND P0, PT, R4, RZ, PT ;  /* 0x000000ff0400722a */ /* 0x008fc80003f0d000 */
[----:B------:R-:W-:Y:S02]  /*0190*/  VIADD R15, R0, 0xfffffc0c ;  /* 0xfffffc0c000f7836 */ /* 0x000fe40000000000 */
[----:B------:R-:W-:-:S03]  /*01a0*/  ISETP.GE.OR P3, PT, R7, RZ, P0 ;  /* 0x000000ff0700720c */ /* 0x000fc60000766670 */
[CC--:B------:R-:W-:Y:S02]  /*01b0*/  SHF.L.U32 R0, R6.reuse, R15.reuse, RZ ;  /* 0x0000000f06007219 */ /* 0x0c0fe400000006ff */
[----:B------:R-:W-:Y:S02]  /*01c0*/  SHF.L.U64.HI R15, R6, R15, R7 ;  /* 0x0000000f060f7219 */ /* 0x000fe40000010207 */
[----:B------:R-:W-:Y:S01]  /*01d0*/  ISETP.NE.U32.AND P1, PT, R0, RZ, PT ;  /* 0x000000ff0000720c */ /* 0x000fe20003f25070 */
[----:B------:R-:W-:-:S03]  /*01e0*/  @!P0 IMAD.MOV.U32 R14, RZ, RZ, RZ ;  /* 0x000000ffff0e8224 */ /* 0x000fc600078e00ff */
[----:B------:R-:W-:-:S04]  /*01f0*/  ISETP.NE.AND.EX P1, PT, R15, -0x80000000, PT, P1 ;  /* 0x800000000f00780c */ /* 0x000fc80003f25310 */
[----:B------:R-:W-:-:S09]  /*0200*/  PLOP3.LUT P2, PT, P1, PT, PT, 0x8, 0x80 ;  /* 0x000000000080781c */ /* 0x000fd20000f4e170 */
[----:B------:R-:W-:Y:S01]  /*0210*/  @!P0 DSETP.NEU.AND P2, PT, |R6|, 0.5, !P1 ;  /* 0x3fe000000600842a */ /* 0x000fe20004f4d200 */
[----:B----4-:R-:W-:-:S05]  /*0220*/  ISETP.GE.AND P1, PT, R2, UR10, PT ;  /* 0x0000000a02007c0c */ /* 0x010fca000bf26270 */
[----:B------:R-:W-:-:S04]  /*0230*/  @!P0 SEL R15, R5, RZ, P2 ;  /* 0x000000ff050f8207 */ /* 0x000fc80001000000 */
[----:B------:R-:W-:Y:S01]  /*0240*/  @!P3 LOP3.LUT R15, R15, 0x7ff00000, RZ, 0xfc, !PT ;  /* 0x7ff000000f0fb812 */ /* 0x000fe200078efcff */
[----:B------:R-:W-:Y:S06]  /*0250*/  @!P0 BRA `(.L_x_1) ;  /* 0x0000000000448947 */ /* 0x000fec0003800000 */
[----:B------:R-:W-:Y:S01]  /*0260*/  DADD R14, -RZ, |R4| ;  /* 0x00000000ff0e7229 */ /* 0x000fe20000000504 */
[----:B------:R-:W-:Y:S01]  /*0270*/  BSSY.RECONVERGENT B1, `(.L_x_2) ;  /* 0x0000003000017945 */ /* 0x000fe20003800200 */
[----:B------:R-:W-:-:S09]  /*0280*/  MOV R0, 0x2a0 ;  /* 0x000002a000007802 */ /* 0x000fd20000000f00 */
[----:B------:R-:W-:Y:S05]  /*0290*/  CALL.REL.NOINC `($_Z11_rpow_64_11iPdS_S_$__internal_accurate_pow) ;  /* 0x0000000000dc7944 */ /* 0x000fea0003c00000 */
[----:B------:R-:W-:Y:S05]  /*02a0*/  BSYNC.RECONVERGENT B1 ;  /* 0x0000000000017941 */ /* 0x000fea0003800200 */
.L_x_2:
[----:B------:R-:W-:Y:S01]  /*02b0*/  IMAD.MOV.U32 R16, RZ, RZ, R19 ;  /* 0x000000ffff107224 */ /* 0x000fe200078e0013 */
[----:B------:R-:W0:Y:S01]  /*02c0*/  FRND.F64.TRUNC R14, R6 ;  /* 0x00000006000e7313 */ /* 0x000e22000030d800 */
[----:B------:R-:W-:Y:S01]  /*02d0*/  IMAD.MOV.U32 R17, RZ, RZ, R20 ;  /* 0x000000ffff117224 */ /* 0x000fe200078e0014 */
[----:B------:R-:W-:-:S05]  /*02e0*/  ISETP.GE.AND P3, PT, R5, RZ, PT ;  /* 0x000000ff0500720c */ /* 0x000fca0003f66270 */
[----:B------:R-:W-:Y:S02]  /*02f0*/  DADD R16, -RZ, -R16 ;  /* 0x00000000ff107229 */ /* 0x000fe40000000910 */
[----:B0-----:R-:W-:-:S08]  /*0300*/  DSETP.NEU.AND P0, PT, R6, R14, PT ;  /* 0x0000000e0600722a */ /* 0x001fd00003f0d000 */
[-C--:B------:R-:W-:Y:S02]  /*0310*/  FSEL R0, R16, R19.reuse, P2 ;  /* 0x0000001310007208 */ /* 0x080fe40001000000 */
[-C--:B------:R-:W-:Y:S02]  /*0320*/  FSEL R17, R17, R20.reuse, P2 ;  /* 0x0000001411117208 */ /* 0x080fe40001000000 */
[----:B------:R-:W-:Y:S02]  /*0330*/  FSEL R14, R0, R19, !P3 ;  /* 0x00000013000e7208 */ /* 0x000fe40005800000 */
[----:B------:R-:W-:Y:S02]  /*0340*/  FSEL R15, R17, R20, !P3 ;  /* 0x00000014110f7208 */ /* 0x000fe40005800000 */
[----:B------:R-:W-:Y:S02]  /*0350*/  @!P3 FSEL R14, R14, RZ, !P0 ;  /* 0x000000ff0e0eb208 */ /* 0x000fe40004000000 */
[----:B------:R-:W-:-:S07]  /*0360*/  @!P3 FSEL R15, R15, -QNAN , !P0 ;  /* 0xfff800000f0fb808 */ /* 0x000fce0004000000 */
.L_x_1:
[----:B------:R-:W-:Y:S05]  /*0370*/  BSYNC.RECONVERGENT B0 ;  /* 0x0000000000007941 */ /* 0x000fea0003800200 */
.L_x_0:
[----:B------:R-:W-:Y:S01]  /*0380*/  DADD R16, R6, R4 ;  /* 0x0000000006107229 */ /* 0x000fe20000000004 */
[----:B------:R-:W-:Y:S09]  /*0390*/  BSSY.RECONVERGENT B0, `(.L_x_3) ;  /* 0x000001d000007945 */ /* 0x000ff20003800200 */
[----:B------:R-:W-:-:S04]  /*03a0*/  LOP3.LUT R16, R17, 0x7ff00000, RZ, 0xc0, !PT ;  /* 0x7ff0000011107812 */ /* 0x000fc800078ec0ff */
[----:B------:R-:W-:-:S13]  /*03b0*/  ISETP.NE.AND P0, PT, R16, 0x7ff00000, PT ;  /* 0x7ff000001000780c */ /* 0x000fda0003f05270 */
[----:B------:R-:W-:Y:S05]  /*03c0*/  @P0 BRA `(.L_x_4) ;  /* 0x0000000000640947 */ /* 0x000fea0003800000 */
[----:B------:R-:W-:-:S06]  /*03d0*/  DSETP.NAN.AND P0, PT, R6, R6, PT ;  /* 0x000000060600722a */ /* 0x000fcc0003f08000 */
[----:B------:R-:W-:-:S14]  /*03e0*/  DSETP.NUM.AND P0, PT, R4, R4, !P0 ;  /* 0x000000040400722a */ /* 0x000fdc0004707000 */
[----:B------:R-:W-:Y:S01]  /*03f0*/  @!P0 DADD R14, R6, R4 ;  /* 0x00000000060e8229 */ /* 0x000fe20000000004 */
[----:B------:R-:W-:Y:S10]  /*0400*/  @!P0 BRA `(.L_x_4) ;  /* 0x0000000000548947 */ /* 0x000ff40003800000 */
[----:B------:R-:W-:-:S14]  /*0410*/  DSETP.NEU.AND P0, PT, |R6|, +INF , PT ;  /* 0x7ff000000600742a */ /* 0x000fdc0003f0d200 */
[----:B------:R-:W-:Y:S05]  /*0420*/  @P0 BRA `(.L_x_5) ;  /* 0x0000000000200947 */ /* 0x000fea0003800000 */
[----:B------:R-:W-:Y:S01]  /*0430*/  ISETP.GE.AND P2, PT, R7, RZ, PT ;  /* 0x000000ff0700720c */ /* 0x000fe20003f46270 */
[----:B------:R-:W-:-:S06]  /*0440*/  DSETP.GT.AND P0, PT, |R4|, 1, PT ;  /* 0x3ff000000400742a */ /* 0x000fcc0003f04200 */
[----:B------:R-:W-:Y:S01]  /*0450*/  SEL R14, RZ, 0x7ff00000, !P0 ;  /* 0x7ff00000ff0e7807 */ /* 0x000fe20004000000 */
[----:B------:R-:W-:-:S05]  /*0460*/  DSETP.NEU.AND P0, PT, R4, -1, PT ;  /* 0xbff000000400742a */ /* 0x000fca0003f0d000 */
[----:B------:R-:W-:-:S04]  /*0470*/  @!P2 LOP3.LUT R14, R14, 0x7ff00000, RZ, 0x3c, !PT ;  /* 0x7ff000000e0ea812 */ /* 0x000fc800078e3cff */
[----:B------:R-:W-:Y:S01]  /*0480*/  SEL R15, R14, 0x3ff00000, P0 ;  /* 0x3ff000000e0f7807 */ /* 0x000fe20000000000 */
[----:B------:R-:W-:Y:S01]  /*0490*/  IMAD.MOV.U32 R14, RZ, RZ, RZ ;  /* 0x000000ffff0e7224 */ /* 0x000fe200078e00ff */
[----:B------:R-:W-:Y:S06]  /*04a0*/  BRA `(.L_x_4) ;  /* 0x00000000002c7947 */ /* 0x000fec0003800000 */
.L_x_5:
[----:B------:R-:W-:-:S14]  /*04b0*/  DSETP.NEU.AND P0, PT, |R4|, +INF , PT ;  /* 0x7ff000000400742a */ /* 0x000fdc0003f0d200 */
[----:B------:R-:W-:Y:S05]  /*04c0*/  @P0 BRA `(.L_x_4) ;  /* 0x0000000000240947 */ /* 0x000fea0003800000 */
[C---:B------:R-:W-:Y:S01]  /*04d0*/  ISETP.GE.AND P3, PT, R7.reuse, RZ, PT ;  /* 0x000000ff0700720c */ /* 0x040fe20003f66270 */
[----:B------:R-:W-:Y:S01]  /*04e0*/  IMAD.MOV.U32 R14, RZ, RZ, RZ ;  /* 0x000000ffff0e7224 */ /* 0x000fe200078e00ff */
[----:B------:R-:W-:Y:S02]  /*04f0*/  LOP3.LUT R0, R7, 0x7fffffff, RZ, 0xc0, !PT ;  /* 0x7fffffff07007812 */ /* 0x000fe400078ec0ff */
[----:B------:R-:W-:Y:S02]  /*0500*/  SEL R15, RZ, 0x7ff00000, !P3 ;  /* 0x7ff00000ff0f7807 */ /* 0x000fe40005800000 */
[----:B------:R-:W-:Y:S02]  /*0510*/  ISETP.GE.AND P0, PT, R5, RZ, PT ;  /* 0x000000ff0500720c */ /* 0x000fe40003f06270 */
[----:B------:R-:W-:Y:S01]  /*0520*/  ISETP.NE.AND P3, PT, R0, 0x3fe00000, PT ;  /* 0x3fe000000000780c */ /* 0x000fe20003f65270 */
[----:B------:R-:W-:-:S05]  /*0530*/  VIADD R0, R15, 0x80000000 ;  /* 0x800000000f007836 */ /* 0x000fca0000000000 */
[----:B------:R-:W-:-:S05]  /*0540*/  SEL R0, R0, R15, P3 ;  /* 0x0000000f00007207 */ /* 0x000fca0001800000 */
[----:B------:R-:W-:-:S07]  /*0550*/  @!P0 SEL R15, R0, R15, P2 ;  /* 0x0000000f000f8207 */ /* 0x000fce0001000000 */
.L_x_4:
[----:B------:R-:W-:Y:S05]  /*0560*/  BSYNC.RECONVERGENT B0 ;  /* 0x0000000000007941 */ /* 0x000fea0003800200 */
.L_x_3:
[----:B------:R-:W-:Y:S02]  /*0570*/  DSETP.NEU.AND P2, PT, R6, RZ, PT ;  /* 0x000000ff0600722a */ /* 0x000fe40003f4d000 */
[----:B------:R-:W-:Y:S01]  /*0580*/  DSETP.NEU.AND P0, PT, R4, 1, PT ;  /* 0x3ff000000400742a */ /* 0x000fe20003f0d000 */
[----:B------:R-:W-:-:S03]  /*0590*/  IMAD.WIDE R4, R35, 0x8, R8 ;  /* 0x0000000823047825 */ /* 0x000fc600078e0208 */
[----:B------:R-:W-:Y:S02]  /*05a0*/  FSEL R6, R14, RZ, P2 ;  /* 0x000000ff0e067208 */ /* 0x000fe40001000000 */
[----:B------:R-:W-:Y:S02]  /*05b0*/  FSEL R14, R15, 1.875, P2 ;  /* 0x3ff000000f0e7808 */ /* 0x000fe40001000000 */
[----:B------:R-:W-:Y:S02]  /*05c0*/  FSEL R6, R6, RZ, P0 ;  /* 0x000000ff06067208 */ /* 0x000fe40000000000 */
[----:B------:R-:W-:-:S05]  /*05d0*/  FSEL R7, R14, 1.875, P0 ;  /* 0x3ff000000e077808 */ /* 0x000fca0000000000 */
[----:B------:R1:W-:Y:S01]  /*05e0*/  STG.E.64 desc[UR6][R4.64], R6 ;  /* 0x0000000604007986 */ /* 0x0003e2000c101b06 */
[----:B------:R-:W-:Y:S05]  /*05f0*/  @!P1 BRA `(.L_x_6) ;  /* 0xfffffff800bc9947 */ /* 0x000fea000383ffff */
[----:B------:R-:W-:Y:S05]  /*0600*/  EXIT ;  /* 0x000000000000794d */ /* 0x000fea0003800000 */
        .type           $_Z11_rpow_64_11iPdS_S_$__internal_accurate_pow,@function
        .size           $_Z11_rpow_64_11iPdS_S_$__internal_accurate_pow,(.L_x_110 - $_Z11_rpow_64_11iPdS_S_$__internal_accurate_pow)
$_Z11_rpow_64_11iPdS_S_$__internal_accurate_pow:
[----:B------:R-:W-:Y:S01]  /*0610*/  ISETP.GT.U32.AND P0, PT, R15, 0xfffff, PT ;  /* 0x000fffff0f00780c */ /* 0x000fe20003f04070 */
[----:B------:R-:W-:Y:S01]  /*0620*/  IMAD.MOV.U32 R18, RZ, RZ, R15 ;  /* 0x000000ffff127224 */ /* 0x000fe200078e000f */
[----:B------:R-:W-:Y:S01]  /*0630*/  UMOV UR4, 0x7d2cafe2 ;  /* 0x7d2cafe200047882 */ /* 0x000fe20000000000 */
[----:B------:R-:W-:Y:S01]  /*0640*/  IMAD.MOV.U32 R22, RZ, RZ, RZ ;  /* 0x000000ffff167224 */ /* 0x000fe200078e00ff */
[----:B------:R-:W-:Y:S01]  /*0650*/  UMOV UR5, 0x3eb0f5ff ;  /* 0x3eb0f5ff00057882 */ /* 0x000fe20000000000 */
[----:B------:R-:W-:Y:S01]  /*0660*/  IMAD.MOV.U32 R28, RZ, RZ, 0x41ad3b5a ;  /* 0x41ad3b5aff1c7424 */ /* 0x000fe200078e00ff */
[----:B------:R-:W-:Y:S01]  /*0670*/  UMOV UR8, 0x3b39803f ;  /* 0x3b39803f00087882 */ /* 0x000fe20000000000 */
[----:B------:R-:W-:Y:S01]  /*0680*/  IMAD.MOV.U32 R29, RZ, RZ, 0x3ed0f5d2 ;  /* 0x3ed0f5d2ff1d7424 */ /* 0x000fe200078e00ff */
[----:B------:R-:W-:-:S05]  /*0690*/  UMOV UR9, 0x3c7abc9e ;  /* 0x3c7abc9e00097882 */ /* 0x000fca0000000000 */
[----:B------:R-:W-:-:S10]  /*06a0*/  @!P0 DMUL R16, R14, 1.80143985094819840000e+16 ;  /* 0x435000000e108828 */ /* 0x000fd40000000000 */
[----:B------:R-:W-:Y:S02]  /*06b0*/  @!P0 IMAD.MOV.U32 R18, RZ, RZ, R17 ;  /* 0x000000ffff128224 */ /* 0x000fe400078e0011 */
[----:B------:R-:W-:-:S03]  /*06c0*/  @!P0 IMAD.MOV.U32 R14, RZ, RZ, R16 ;  /* 0x000000ffff0e8224 */ /* 0x000fc600078e0010 */
[----:B------:R-:W-:Y:S01]  /*06d0*/  LOP3.LUT R18, R18, 0x800fffff, RZ, 0xc0, !PT ;  /* 0x800fffff12127812 */ /* 0x000fe200078ec0ff */
[----:B------:R-:W-:Y:S01]  /*06e0*/  IMAD.MOV.U32 R20, RZ, RZ, R14 ;  /* 0x000000ffff147224 */ /* 0x000fe200078e000e */
[----:B------:R-:W-:Y:S02]  /*06f0*/  SHF.R.U32.HI R14, RZ, 0x14, R15 ;  /* 0x00000014ff0e7819 */ /* 0x000fe4000001160f */
[----:B------:R-:W-:Y:S02]  /*0700*/  LOP3.LUT R21, R18, 0x3ff00000, RZ, 0xfc, !PT ;  /* 0x3ff0000012157812 */ /* 0x000fe400078efcff */
[----:B------:R-:W-:Y:S01]  /*0710*/  @!P0 LEA.HI R14, R17, 0xffffffca, RZ, 0xc ;  /* 0xffffffca110e8811 */ /* 0x000fe200078f60ff */
[----:B------:R-:W-:Y:S01]  /*0720*/  IMAD.MOV.U32 R17, RZ, RZ, 0x43300000 ;  /* 0x43300000ff117424 */ /* 0x000fe200078e00ff */
[----:B------:R-:W-:-:S03]  /*0730*/  ISETP.GE.U32.AND P3, PT, R21, 0x3ff6a09f, PT ;  /* 0x3ff6a09f1500780c */ /* 0x000fc60003f66070 */
[----:B------:R-:W-:-:S10]  /*0740*/  VIADD R16, R14, 0xfffffc01 ;  /* 0xfffffc010e107836 */ /* 0x000fd40000000000 */
[----:B------:R-:W-:Y:S02]  /*0750*/  @P3 VIADD R19, R21, 0xfff00000 ;  /* 0xfff0000015133836 */ /* 0x000fe40000000000 */
[----:B------:R-:W-:Y:S02]  /*0760*/  @P3 VIADD R16, R14, 0xfffffc02 ;  /* 0xfffffc020e103836 */ /* 0x000fe40000000000 */
[----:B------:R-:W-:-:S03]  /*0770*/  @P3 IMAD.MOV.U32 R21, RZ, RZ, R19 ;  /* 0x000000ffff153224 */ /* 0x000fc600078e0013 */
[----:B------:R-:W-:-:S03]  /*0780*/  LOP3.LUT R16, R16, 0x80000000, RZ, 0x3c, !PT ;  /* 0x8000000010107812 */ /* 0x000fc600078e3cff */
[C---:B------:R-:W-:Y:S02]  /*0790*/  DADD R24, R20.reuse, 1 ;  /* 0x3ff0000014187429 */ /* 0x040fe40000000000 */
[----:B------:R-:W-:-:S04]  /*07a0*/  DADD R20, R20, -1 ;  /* 0xbff0000014147429 */ /* 0x000fc80000000000 */
[----:B------:R-:W0:Y:S02]  /*07b0*/  MUFU.RCP64H R23, R25 ;  /* 0x0000001900177308 */ /* 0x000e240000001800 */
[----:B0-----:R-:W-:-:S08]  /*07c0*/  DFMA R18, -R24, R22, 1 ;  /* 0x3ff000001812742b */ /* 0x001fd00000000116 */
[----:B------:R-:W-:-:S08]  /*07d0*/  DFMA R18, R18, R18, R18 ;  /* 0x000000121212722b */ /* 0x000fd00000000012 */
[----:B------:R-:W-:-:S08]  /*07e0*/  DFMA R22, R22, R18, R22 ;  /* 0x000000121616722b */ /* 0x000fd00000000016 */
[----:B------:R-:W-:-:S08]  /*07f0*/  DMUL R18, R20, R22 ;  /* 0x0000001614127228 */ /* 0x000fd00000000000 */
[----:B------:R-:W-:-:S08]  /*0800*/  DFMA R18, R20, R22, R18 ;  /* 0x000000161412722b */ /* 0x000fd00000000012 */
[----:B------:R-:W-:-:S08]  /*0810*/  DMUL R26, R18, R18 ;  /* 0x00000012121a7228 */ /* 0x000fd00000000000 */
[----:B------:R-:W-:Y:S01]  /*0820*/  DFMA R24, R26, UR4, R28 ;  /* 0x000000041a187c2b */ /* 0x000fe2000800001c */
[----:B------:R-:W-:Y:S01]  /*0830*/  UMOV UR4, 0x75488a3f ;  /* 0x75488a3f00047882 */ /* 0x000fe20000000000 */
[----:B------:R-:W-:Y:S01]  /*0840*/  UMOV UR5, 0x3ef3b20a ;  /* 0x3ef3b20a00057882 */ /* 0x000fe20000000000 */
[----:B------:R-:W-:-:S05]  /*0850*/  DADD R28, R20, -R18 ;  /* 0x00000000141c7229 */ /* 0x000fca0000000812 */
[----:B------:R-:W-:Y:S01]  /*0860*/  DFMA R24, R26, R24, UR4 ;  /* 0x000000041a187e2b */ /* 0x000fe20008000018 */
[----:B------:R-:W-:Y:S01]  /*0870*/  UMOV UR4, 0xe4faecd5 ;  /* 0xe4faecd500047882 */ /* 0x000fe20000000000 */
[----:B------:R-:W-:Y:S01]  /*0880*/  UMOV UR5, 0x3f1745cd ;  /* 0x3f1745cd00057882 */ /* 0x000fe20000000000 */
[----:B------:R-:W-:-:S05]  /*0890*/  DADD R30, R28, R28 ;  /* 0x000000001c1e7229 */ /* 0x000fca000000001c */
[----:B------:R-:W-:Y:S01]  /*08a0*/  DFMA R24, R26, R24, UR4 ;  /* 0x000000041a187e2b */ /* 0x000fe20008000018 */
[----:B------:R-:W-:Y:S01]  /*08b0*/  UMOV UR4, 0x258a578b ;  /* 0x258a578b00047882 */ /* 0x000fe20000000000 */
[----:B------:R-:W-:Y:S01]  /*08c0*/  UMOV UR5, 0x3f3c71c7 ;  /* 0x3f3c71c700057882 */ /* 0x000fe20000000000 */
[----:B------:R-:W-:-:S05]  /*08d0*/  DFMA R30, R20, -R18, R30 ;  /* 0x80000012141e722b */ /* 0x000fca000000001e */
[----:B------:R-:W-:Y:S01]  /*08e0*/  DFMA R24, R26, R24, UR4 ;  /* 0x000000041a187e2b */ /* 0x000fe20008000018 */
[----:B------:R-:W-:Y:S01]  /*08f0*/  UMOV UR4, 0x9242b910 ;  /* 0x9242b91000047882 */ /* 0x000fe20000000000 */
[----:B------:R-:W-:Y:S01]  /*0900*/  UMOV UR5, 0x3f624924 ;  /* 0x3f62492400057882 */ /* 0x000fe20000000000 */
[----:B------:R-:W-:-:S05]  /*0910*/  DMUL R22, R22, R30 ;  /* 0x0000001e16167228 */ /* 0x000fca0000000000 */
[----:B------:R-:W-:Y:S01]  /*0920*/  DFMA R24, R26, R24, UR4 ;  /* 0x000000041a187e2b */ /* 0x000fe20008000018 */
[----:B------:R-:W-:Y:S01]  /*0930*/  UMOV UR4, 0x99999dfb ;  /* 0x99999dfb00047882 */ /* 0x000fe20000000000 */
[----:B------:R-:W-:-:S06]  /*0940*/  UMOV UR5, 0x3f899999 ;  /* 0x3f89999900057882 */ /* 0x000fcc0000000000 */
[----:B------:R-:W-:Y:S01]  /*0950*/  DFMA R28, R26, R24, UR4 ;  /* 0x000000041a1c7e2b */ /* 0x000fe20008000018 */
[----:B------:R-:W-:Y:S01]  /*0960*/  UMOV UR4, 0x55555555 ;  /* 0x5555555500047882 */ /* 0x000fe20000000000 */
[----:B------:R-:W-:Y:S01]  /*0970*/  UMOV UR5, 0x3fb55555 ;  /* 0x3fb5555500057882 */ /* 0x000fe20000000000 */
[----:B------:R-:W-:-:S05]  /*0980*/  DMUL R24, R18, R18 ;  /* 0x0000001212187228 */ /* 0x000fca0000000000 */
[----:B------:R-:W-:-:S03]  /*0990*/  DFMA R20, R26, R28, UR4 ;  /* 0x000000041a147e2b */ /* 0x000fc6000800001c */
[----:B------:R-:W-:-:S05]  /*09a0*/  DMUL R32, R18, R24 ;  /* 0x0000001812207228 */ /* 0x000fca0000000000 */
[----:B------:R-:W-:Y:S01]  /*09b0*/  DADD R30, -R20, UR4 ;  /* 0x00000004141e7e29 */ /* 0x000fe20008000100 */
[----:B------:R-:W-:Y:S01]  /*09c0*/  UMOV UR4, 0xb9e7b0 ;  /* 0x00b9e7b000047882 */ /* 0x000fe20000000000 */
[----:B------:R-:W-:-:S06]  /*09d0*/  UMOV UR5, 0x3c46a4cb ;  /* 0x3c46a4cb00057882 */ /* 0x000fcc0000000000 */
[----:B------:R-:W-:Y:S02]  /*09e0*/  DFMA R26, R26, R28, R30 ;  /* 0x0000001c1a1a722b */ /* 0x000fe4000000001e */
[----:B------:R-:W-:Y:S01]  /*09f0*/  DFMA R28, R18, R18, -R24 ;  /* 0x00000012121c722b */ /* 0x000fe20000000818 */
[----:B------:R-:W-:Y:S02]  /*0a00*/  VIADD R31, R23, 0x100000 ;  /* 0x00100000171f7836 */ /* 0x000fe40000000000 */
[----:B------:R-:W-:-:S06]  /*0a10*/  IMAD.MOV.U32 R30, RZ, RZ, R22 ;  /* 0x000000ffff1e7224 */ /* 0x000fcc00078e0016 */
[----:B------:R-:W-:Y:S02]  /*0a20*/  DFMA R28, R18, R30, R28 ;  /* 0x0000001e121c722b */ /* 0x000fe4000000001c */
[----:B------:R-:W-:Y:S01]  /*0a30*/  DADD R30, R26, -UR4 ;  /* 0x800000041a1e7e29 */ /* 0x000fe20008000000 */
[----:B------:R-:W-:Y:S01]  /*0a40*/  UMOV UR4, 0x80000000 ;  /* 0x8000000000047882 */ /* 0x000fe20000000000 */
[----:B------:R-:W-:Y:S01]  /*0a50*/  DFMA R26, R18, R24, -R32 ;  /* 0x00000018121a722b */ /* 0x000fe20000000820 */
[----:B------:R-:W-:Y:S02]  /*0a60*/  UMOV UR5, 0x43300000 ;  /* 0x4330000000057882 */ /* 0x000fe40000000000 */
[----:B------:R-:W-:Y:S01]  /*0a70*/  DADD R16, R16, -UR4 ;  /* 0x8000000410107e29 */ /* 0x000fe20008000000 */
[----:B------:R-:W-:Y:S01]  /*0a80*/  UMOV UR4, 0xfefa39ef ;  /* 0xfefa39ef00047882 */ /* 0x000fe20000000000 */
[----:B------:R-:W-:-:S03]  /*0a90*/  UMOV UR5, 0x3fe62e42 ;  /* 0x3fe62e4200057882 */ /* 0x000fc60000000000 */
[----:B------:R-:W-:Y:S02]  /*0aa0*/  DFMA R26, R22, R24, R26 ;  /* 0x00000018161a722b */ /* 0x000fe4000000001a */
[----:B------:R-:W-:-:S06]  /*0ab0*/  DADD R24, R20, R30 ;  /* 0x0000000014187229 */ /* 0x000fcc000000001e */
[----:B------:R-:W-:Y:S02]  /*0ac0*/  DFMA R26, R18, R28, R26 ;  /* 0x0000001c121a722b */ /* 0x000fe4000000001a */
[----:B------:R-:W-:Y:S02]  /*0ad0*/  DADD R28, R20, -R24 ;  /* 0x00000000141c7229 */ /* 0x000fe40000000818 */
[----:B------:R-:W-:-:S06]  /*0ae0*/  DMUL R20, R24, R32 ;  /* 0x0000002018147228 */ /* 0x000fcc0000000000 */
[----:B------:R-:W-:Y:S02]  /*0af0*/  DADD R30, R30, R28 ;  /* 0x000000001e1e7229 */ /* 0x000fe4000000001c */
[----:B------:R-:W-:-:S08]  /*0b00*/  DFMA R28, R24, R32, -R20 ;  /* 0x00000020181c722b */ /* 0x000fd00000000814 */
[----:B------:R-:W-:-:S08]  /*0b10*/  DFMA R26, R24, R26, R28 ;  /* 0x0000001a181a722b */ /* 0x000fd0000000001c */
[----:B------:R-:W-:-:S08]  /*0b20*/  DFMA R30, R30, R32, R26 ;  /* 0x000000201e1e722b */ /* 0x000fd0000000001a */
[----:B------:R-:W-:-:S08]  /*0b30*/  DADD R26, R20, R30 ;  /* 0x00000000141a7229 */ /* 0x000fd0000000001e */
[--C-:B------:R-:W-:Y:S02]  /*0b40*/  DADD R24, R18, R26.reuse ;  /* 0x0000000012187229 */ /* 0x100fe4000000001a */
[----:B------:R-:W-:-:S06]  /*0b50*/  DADD R20, R20, -R26 ;  /* 0x0000000014147229 */ /* 0x000fcc000000081a */
[----:B------:R-:W-:Y:S02]  /*0b60*/  DADD R18, R18, -R24 ;  /* 0x0000000012127229 */ /* 0x000fe40000000818 */
[----:B------:R-:W-:-:S06]  /*0b70*/  DADD R20, R30, R20 ;  /* 0x000000001e147229 */ /* 0x000fcc0000000014 */
[----:B------:R-:W-:-:S08]  /*0b80*/  DADD R18, R26, R18 ;  /* 0x000000001a127229 */ /* 0x000fd00000000012 */
[----:B------:R-:W-:-:S08]  /*0b90*/  DADD R18, R20, R18 ;  /* 0x0000000014127229 */ /* 0x000fd00000000012 */
[----:B------:R-:W-:-:S08]  /*0ba0*/  DADD R18, R22, R18 ;  /* 0x0000000016127229 */ /* 0x000fd00000000012 */
[----:B------:R-:W-:-:S08]  /*0bb0*/  DADD R20, R24, R18 ;  /* 0x0000000018147229 */ /* 0x000fd00000000012 */
[--C-:B------:R-:W-:Y:S02]  /*0bc0*/  DFMA R14, R16, UR4, R20.reuse ;  /* 0x00000004100e7c2b */ /* 0x100fe40008000014 */
[----:B------:R-:W-:-:S06]  /*0bd0*/  DADD R24, R24, -R20 ;  /* 0x0000000018187229 */ /* 0x000fcc0000000814 */
[----:B------:R-:W-:Y:S02]  /*0be0*/  DFMA R22, R16, -UR4, R14 ;  /* 0x8000000410167c2b */ /* 0x000fe4000800000e */
[----:B------:R-:W-:-:S06]  /*0bf0*/  DADD R24, R18, R24 ;  /* 0x0000000012187229 */ /* 0x000fcc0000000018 */
[----:B------:R-:W-:Y:S01]  /*0c00*/  DADD R22, -R20, R22 ;  /* 0x0000000014167229 */ /* 0x000fe20000000116 */
[----:B------:R-:W-:Y:S02]  /*0c10*/  IMAD.MOV.U32 R21, RZ, RZ, R7 ;  /* 0x000000ffff157224 */ /* 0x000fe400078e0007 */
[----:B------:R-:W-:-:S03]  /*0c20*/  IMAD.MOV.U32 R20, RZ, RZ, R6 ;  /* 0x000000ffff147224 */ /* 0x000fc600078e0006 */
[----:B------:R-:W-:Y:S02]  /*0c30*/  LOP3.LUT R19, R21, 0xff0fffff, RZ, 0xc0, !PT ;  /* 0xff0fffff15137812 */ /* 0x000fe400078ec0ff */
[----:B------:R-:W-:-:S08]  /*0c40*/  DADD R22, R24, -R22 ;  /* 0x0000000018167229 */ /* 0x000fd00000000816 */
[----:B------:R-:W-:Y:S01]  /*0c50*/  DFMA R22, R16, UR8, R22 ;  /* 0x0000000810167c2b */ /* 0x000fe20008000016 */
[----:B------:R-:W-:-:S05]  /*0c60*/  IMAD.SHL.U32 R16, R21, 0x2, RZ ;  /* 0x0000000215107824 */ /* 0x000fca00078e00ff */
[----:B------:R-:W-:Y:S02]  /*0c70*/  ISETP.GT.U32.AND P0, PT, R16, -0x2000001, PT ;  /* 0xfdffffff1000780c */ /* 0x000fe40003f04070 */
[----:B------:R-:W-:Y:S02]  /*0c80*/  DADD R16, R14, R22 ;  /* 0x000000000e107229 */ /* 0x000fe40000000016 */
[----:B------:R-:W-:-:S06]  /*0c90*/  SEL R21, R19, R21, P0 ;  /* 0x0000001513157207 */ /* 0x000fcc0000000000 */
[----:B------:R-:W-:Y:S02]  /*0ca0*/  DADD R18, R14, -R16 ;  /* 0x000000000e127229 */ /* 0x000fe40000000810 */
[----:B------:R-:W-:-:S06]  /*0cb0*/  DMUL R14, R16, R20 ;  /* 0x00000014100e7228 */ /* 0x000fcc0000000000 */
[----:B------:R-:W-:Y:S02]  /*0cc0*/  DADD R18, R22, R18 ;  /* 0x0000000016127229 */ /* 0x000fe40000000012 */
[----:B------:R-:W-:-:S08]  /*0cd0*/  DFMA R16, R16, R20, -R14 ;  /* 0x000000141010722b */ /* 0x000fd0000000080e */
[----:B------:R-:W-:Y:S01]  /*0ce0*/  DFMA R20, R18, R20, R16 ;  /* 0x000000141214722b */ /* 0x000fe20000000010 */
[----:B------:R-:W-:Y:S02]  /*0cf0*/  IMAD.MOV.U32 R18, RZ, RZ, 0x652b82fe ;  /* 0x652b82feff127424 */ /* 0x000fe400078e00ff */
[----:B------:R-:W-:-:S05]  /*0d00*/  IMAD.MOV.U32 R19, RZ, RZ, 0x3ff71547 ;  /* 0x3ff71547ff137424 */ /* 0x000fca00078e00ff */
[----:B------:R-:W-:-:S08]  /*0d10*/  DADD R16, R14, R20 ;  /* 0x000000000e107229 */ /* 0x000fd00000000014 */
[----:B------:R-:W-:Y:S02]  /*0d20*/  DFMA R18, R16, R18, 6.75539944105574400000e+15 ;  /* 0x433800001012742b */ /* 0x000fe40000000012 */
[----:B------:R-:W-:Y:S01]  /*0d30*/  FSETP.GEU.AND P0, PT, |R17|, 4.1917929649353027344, PT ;  /* 0x4086232b1100780b */ /* 0x000fe20003f0e200 */
[----:B------:R-:W-:-:S05]  /*0d40*/  DADD R14, R14, -R16 ;  /* 0x000000000e0e7229 */ /* 0x000fca0000000810 */
[----:B------:R-:W-:-:S03]  /*0d50*/  DADD R22, R18, -6.75539944105574400000e+15 ;  /* 0xc338000012167429 */ /* 0x000fc60000000000 */
[----:B------:R-:W-:-:S05]  /*0d60*/  DADD R20, R20, R14 ;  /* 0x0000000014147229 */ /* 0x000fca000000000e */
[----:B------:R-:W-:Y:S01]  /*0d70*/  DFMA R24, R22, -UR4, R16 ;  /* 0x8000000416187c2b */ /* 0x000fe20008000010 */
[----:B------:R-:W-:Y:S01]  /*0d80*/  UMOV UR4, 0x3b39803f ;  /* 0x3b39803f00047882 */ /* 0x000fe20000000000 */
[----:B------:R-:W-:-:S06]  /*0d90*/  UMOV UR5, 0x3c7abc9e ;  /* 0x3c7abc9e00057882 */ /* 0x000fcc0000000000 */
[----:B------:R-:W-:Y:S01]  /*0da0*/  DFMA R22, R22, -UR4, R24 ;  /* 0x8000000416167c2b */ /* 0x000fe20008000018 */
[----:B------:R-:W-:Y:S01]  /*0db0*/  UMOV UR4, 0x69ce2bdf ;  /* 0x69ce2bdf00047882 */ /* 0x000fe20000000000 */
[----:B------:R-:W-:Y:S01]  /*0dc0*/  IMAD.MOV.U32 R24, RZ, RZ, -0x35dec16 ;  /* 0xfca213eaff187424 */ /* 0x000fe200078e00ff */
[----:B------:R-:W-:Y:S01]  /*0dd0*/  UMOV UR5, 0x3e5ade15 ;  /* 0x3e5ade1500057882 */ /* 0x000fe20000000000 */
[----:B------:R-:W-:-:S06]  /*0de0*/  IMAD.MOV.U32 R25, RZ, RZ, 0x3e928af3 ;  /* 0x3e928af3ff197424 */ /* 0x000fcc00078e00ff */
[----:B------:R-:W-:Y:S01]  /*0df0*/  DFMA R24, R22, UR4, R24 ;  /* 0x0000000416187c2b */ /* 0x000fe20008000018 */
[----:B------:R-:W-:Y:S01]  /*0e00*/  UMOV UR4, 0x62401315 ;  /* 0x6240131500047882 */ /* 0x000fe20000000000 */
[----:B------:R-:W-:-:S06]  /*0e10*/  UMOV UR5, 0x3ec71dee ;  /* 0x3ec71dee00057882 */ /* 0x000fcc0000000000 */
[----:B------:R-:W-:Y:S01]  /*0e20*/  DFMA R24, R22, R24, UR4 ;  /* 0x0000000416187e2b */ /* 0x000fe20008000018 */
        /* <DEDUP_REMOVED lines=20> */
[----:B------:R-:W-:-:S08]  /*0f70*/  DFMA R24, R22, R24, UR4 ;  /* 0x0000000416187e2b */ /* 0x000fd00008000018 */
[----:B------:R-:W-:-:S08]  /*0f80*/  DFMA R24, R22, R24, 1 ;  /* 0x3ff000001618742b */ /* 0x000fd00000000018 */
[----:B------:R-:W-:-:S10]  /*0f90*/  DFMA R22, R22, R24, 1 ;  /* 0x3ff000001616742b */ /* 0x000fd40000000018 */
[----:B------:R-:W-:Y:S02]  /*0fa0*/  IMAD R15, R18, 0x100000, R23 ;  /* 0x00100000120f7824 */ /* 0x000fe400078e0217 */
[----:B------:R-:W-:Y:S01]  /*0fb0*/  IMAD.MOV.U32 R14, RZ, RZ, R22 ;  /* 0x000000ffff0e7224 */ /* 0x000fe200078e0016 */
[----:B------:R-:W-:Y:S06]  /*0fc0*/  @!P0 BRA `(.L_x_7) ;  /* 0x0000000000308947 */ /* 0x000fec0003800000 */
[----:B------:R-:W-:Y:S01]  /*0fd0*/  FSETP.GEU.AND P3, PT, |R17|, 4.2275390625, PT ;  /* 0x408748001100780b */ /* 0x000fe20003f6e200 */
[C---:B------:R-:W-:Y:S02]  /*0fe0*/  DADD R24, R16.reuse, +INF ;  /* 0x7ff0000010187429 */ /* 0x040fe40000000000 */
[----:B------:R-:W-:-:S08]  /*0ff0*/  DSETP.GEU.AND P0, PT, R16, RZ, PT ;  /* 0x000000ff1000722a */ /* 0x000fd00003f0e000 */
[----:B------:R-:W-:Y:S02]  /*1000*/  FSEL R15, R25, RZ, P0 ;  /* 0x000000ff190f7208 */ /* 0x000fe40000000000 */
[----:B------:R-:W-:-:S04]  /*1010*/  @!P3 LEA.HI R14, R18, R18, RZ, 0x1 ;  /* 0x00000012120eb211 */ /* 0x000fc800078f08ff */
[----:B------:R-:W-:Y:S02]  /*1020*/  @!P3 SHF.R.S32.HI R17, RZ, 0x1, R14 ;  /* 0x00000001ff11b819 */ /* 0x000fe4000001140e */
[----:B------:R-:W-:-:S03]  /*1030*/  FSEL R14, R24, RZ, P0 ;  /* 0x000000ff180e7208 */ /* 0x000fc60000000000 */
[----:B------:R-:W-:Y:S02]  /*1040*/  @!P3 IMAD.IADD R16, R18, 0x1, -R17 ;  /* 0x000000011210b824 */ /* 0x000fe400078e0a11 */
[----:B------:R-:W-:-:S03]  /*1050*/  @!P3 IMAD R23, R17, 0x100000, R23 ;  /* 0x001000001117b824 */ /* 0x000fc600078e0217 */
[----:B------:R-:W-:Y:S01]  /*1060*/  @!P3 LEA R17, R16, 0x3ff00000, 0x14 ;  /* 0x3ff000001011b811 */ /* 0x000fe200078ea0ff */
[----:B------:R-:W-:-:S06]  /*1070*/  @!P3 IMAD.MOV.U32 R16, RZ, RZ, RZ ;  /* 0x000000ffff10b224 */ /* 0x000fcc00078e00ff */
[----:B------:R-:W-:-:S11]  /*1080*/  @!P3 DMUL R14, R22, R16 ;  /* 0x00000010160eb228 */ /* 0x000fd60000000000 */
.L_x_7:
[----:B------:R-:W-:Y:S02]  /*1090*/  DFMA R20, R20, R14, R14 ;  /* 0x0000000e1414722b */ /* 0x000fe4000000000e */
[----:B------:R-:W-:-:S08]  /*10a0*/  DSETP.NEU.AND P0, PT, |R14|, +INF , PT ;  /* 0x7ff000000e00742a */ /* 0x000fd00003f0d200 */
[----:B------:R-:W-:Y:S01]  /*10b0*/  FSEL R19, R14, R20, !P0 ;  /* 0x000000140e137208 */ /* 0x000fe20004000000 */
[----:B------:R-:W-:Y:S01]  /*10c0*/  IMAD.MOV.U32 R14, RZ, RZ, R0 ;  /* 0x000000ffff0e7224 */ /* 0x000fe200078e0000 */
[----:B------:R-:W-:Y:S01]  /*10d0*/  FSEL R20, R15, R21, !P0 ;  /* 0x000000150f147208 */ /* 0x000fe20004000000 */
[----:B------:R-:W-:-:S04]  /*10e0*/  IMAD.MOV.U32 R15, RZ, RZ, 0x0 ;  /* 0x00000000ff0f7424 */ /* 0x000fc800078e00ff */
[----:B------:R-:W-:Y:S05]  /*10f0*/  RET.REL.NODEC R14 `(_Z11_rpow_64_11iPdS_S_) ;  /* 0xffffffec0ec07950 */ /* 0x000fea0003c3ffff */
.L_x_8:
[----:B------:R-:W-:-:S00]  /*1100*/  BRA `(.L_x_8) ;  /* 0xfffffffc00fc7947 */ /* 0x000fc0000383ffff */
[----:B------:R-:W-:-:S00]  /*1110*/  NOP ;  /* 0x0000000000007918 */ /* 0x000fc00000000000 */
        /* <DEDUP_REMOVED lines=14> */
.L_x_110:


//--------------------- .text._Z11_rpow_32_11iPfS_S_ --------------------------
	.section	.text._Z11_rpow_32_11iPfS_S_,"ax",@progbits
	.align	128
        .global         _Z11_rpow_32_11iPfS_S_
        .type           _Z11_rpow_32_11iPfS_S_,@function
        .size           _Z11_rpow_32_11iPfS_S_,(.L_x_115 - _Z11_rpow_32_11iPfS_S_)
        .other          _Z11_rpow_32_11iPfS_S_,@"STO_CUDA_ENTRY STV_DEFAULT"
_Z11_rpow_32_11iPfS_S_:
.text._Z11_rpow_32_11iPfS_S_:
        /* <DEDUP_REMOVED lines=15> */
.L_x_11:
[----:B-1-3--:R-:W-:-:S05]  /*00f0*/  IMAD.WIDE R12, R9, 0x4, R4 ;  /* 0x00000004090c7825 */ /* 0x00afca00078e0204 */
[----:B--2---:R-:W2:Y:S01]  /*0100*/  LDG.E R8, desc[UR6][R12.64] ;  /* 0x000000060c087981 */ /* 0x004ea2000c1e1900 */
[----:B0-----:R-:W-:-:S06]  /*0110*/  IMAD.WIDE R10, R9, 0x4, R2 ;  /* 0x00000004090a7825 */ /* 0x001fcc00078e0202 */
[----:B------:R0:W3:Y:S01]  /*0120*/  LDG.E R11, desc[UR6][R10.64] ;  /* 0x000000060a0b7981 */ /* 0x0000e2000c1e1900 */
[-C--:B------:R-:W-:Y:S01]  /*0130*/  MOV R19, R9.reuse ;  /* 0x0000000900137202 */ /* 0x080fe20000000f00 */
[----:B------:R-:W-:Y:S01]  /*0140*/  BSSY.RECONVERGENT B0, `(.L_x_9) ;  /* 0x000005c000007945 */ /* 0x000fe20003800200 */
[----:B------:R-:W-:-:S04]  /*0150*/  IADD3 R9, PT, PT, R0, R9, RZ ;  /* 0x0000000900097210 */ /* 0x000fc80007ffe0ff */
[----:B----4-:R-:W-:Y:S01]  /*0160*/  ISETP.GE.AND P1, PT, R9, UR5, PT ;  /* 0x0000000509007c0c */ /* 0x010fe2000bf26270 */
[C---:B--2---:R-:W-:Y:S01]  /*0170*/  FMUL R15, |R8|.reuse, 16777216 ;  /* 0x4b800000080f7820 */ /* 0x044fe20000400200 */
[----:B------:R-:W-:-:S04]  /*0180*/  FSETP.GEU.AND P0, PT, |R8|, 1.175494350822287508e-38, PT ;  /* 0x008000000800780b */ /* 0x000fc80003f0e200 */
[----:B------:R-:W-:Y:S02]  /*0190*/  FSEL R15, R15, |R8|, !P0 ;  /* 0x400000080f0f7208 */ /* 0x000fe40004000000 */
[----:B------:R-:W-:Y:S02]  /*01a0*/  FSEL R12, RZ, -24, P0 ;  /* 0xc1c00000ff0c7808 */ /* 0x000fe40000000000 */
[----:B------:R-:W-:-:S04]  /*01b0*/  IADD3 R14, PT, PT, R15, -0x3f3504f3, RZ ;  /* 0xc0cafb0d0f0e7810 */ /* 0x000fc80007ffe0ff */
[----:B------:R-:W-:-:S04]  /*01c0*/  LOP3.LUT R14, R14, 0xff800000, RZ, 0xc0, !PT ;  /* 0xff8000000e0e7812 */ /* 0x000fc800078ec0ff */
[-C--:B------:R-:W-:Y:S02]  /*01d0*/  IADD3 R15, PT, PT, R15, -R14.reuse, RZ ;  /* 0x8000000e0f0f7210 */ /* 0x080fe40007ffe0ff */
[----:B------:R-:W-:-:S03]  /*01e0*/  I2FP.F32.S32 R13, R14 ;  /* 0x0000000e000d7245 */ /* 0x000fc60000201400 */
[C---:B------:R-:W-:Y:S01]  /*01f0*/  FADD R16, R15.reuse, 1 ;  /* 0x3f8000000f107421 */ /* 0x040fe20000000000 */
[----:B------:R-:W-:Y:S01]  /*0200*/  FADD R15, R15, -1 ;  /* 0xbf8000000f0f7421 */ /* 0x000fe20000000000 */
[----:B------:R-:W-:-:S03]  /*0210*/  FFMA R13, R13, 1.1920928955078125e-07, R12 ;  /* 0x340000000d0d7823 */ /* 0x000fc6000000000c */
[----:B------:R-:W-:Y:S01]  /*0220*/  FADD R17, R15, R15 ;  /* 0x0000000f0f117221 */ /* 0x000fe20000000000 */
[----:B------:R-:W0:Y:S03]  /*0230*/  MUFU.RCP R16, R16 ;  /* 0x0000001000107308 */ /* 0x000e260000001000 */
[----:B0-----:R-:W-:Y:S01]  /*0240*/  FMUL R10, R16, R17 ;  /* 0x00000011100a7220 */ /* 0x001fe20000400000 */
[----:B------:R-:W-:-:S03]  /*0250*/  HFMA2 R17, -RZ, RZ, 0.771484375, 0.21533203125 ;  /* 0x3a2c32e4ff117431 */ /* 0x000fc600000001ff */
[----:B------:R-:W-:Y:S01]  /*0260*/  FADD R12, R15, -R10 ;  /* 0x8000000a0f0c7221 */ /* 0x000fe20000000000 */
[----:B------:R-:W-:-:S03]  /*0270*/  FMUL R14, R10, R10 ;  /* 0x0000000a0a0e7220 */ /* 0x000fc60000400000 */
[----:B------:R-:W-:Y:S01]  /*0280*/  FADD R18, R12, R12 ;  /* 0x0000000c0c127221 */ /* 0x000fe20000000000 */
[----:B------:R-:W-:Y:S01]  /*0290*/  FFMA R12, R10, 1.4426950216293334961, R13 ;  /* 0x3fb8aa3b0a0c7823 */ /* 0x000fe2000000000d */
[C---:B------:R-:W-:Y:S02]  /*02a0*/  FFMA R17, R14.reuse, R17, 0.0032181653659790754318 ;  /* 0x3b52e7db0e117423 */ /* 0x040fe40000000011 */
[----:B------:R-:W-:Y:S01]  /*02b0*/  FFMA R15, R15, -R10, R18 ;  /* 0x8000000a0f0f7223 */ /* 0x000fe20000000012 */
[----:B------:R-:W-:Y:S01]  /*02c0*/  FADD R13, R13, -R12 ;  /* 0x8000000c0d0d7221 */ /* 0x000fe20000000000 */
[----:B------:R-:W-:Y:S02]  /*02d0*/  FFMA R17, R14, R17, 0.018033718690276145935 ;  /* 0x3c93bb730e117423 */ /* 0x000fe40000000011 */
[----:B------:R-:W-:Y:S01]  /*02e0*/  FMUL R15, R16, R15 ;  /* 0x0000000f100f7220 */ /* 0x000fe20000400000 */
[----:B------:R-:W-:Y:S01]  /*02f0*/  FFMA R16, R10, 1.4426950216293334961, R13 ;  /* 0x3fb8aa3b0a107823 */ /* 0x000fe2000000000d */
[----:B------:R-:W-:-:S03]  /*0300*/  FFMA R17, R14, R17, 0.12022458761930465698 ;  /* 0x3df6384f0e117423 */ /* 0x000fc60000000011 */
[----:B------:R-:W-:Y:S01]  /*0310*/  FFMA R13, R15, 1.4426950216293334961, R16 ;  /* 0x3fb8aa3b0f0d7823 */ /* 0x000fe20000000010 */
[----:B------:R-:W-:-:S03]  /*0320*/  FMUL R17, R14, R17 ;  /* 0x000000110e117220 */ /* 0x000fc60000400000 */
[----:B------:R-:W-:Y:S01]  /*0330*/  FFMA R14, R10, 1.9251366722983220825e-08, R13 ;  /* 0x32a55e340a0e7823 */ /* 0x000fe2000000000d */
[----:B------:R-:W-:-:S04]  /*0340*/  FMUL R13, R17, 3 ;  /* 0x40400000110d7820 */ /* 0x000fc80000400000 */
[----:B------:R-:W-:-:S04]  /*0350*/  FFMA R14, R15, R13, R14 ;  /* 0x0000000d0f0e7223 */ /* 0x000fc8000000000e */
[----:B------:R-:W-:Y:S01]  /*0360*/  FFMA R17, R10, R17, R14 ;  /* 0x000000110a117223 */ /* 0x000fe2000000000e */
[----:B------:R-:W-:-:S03]  /*0370*/  MOV R14, 0x391fcb8e ;  /* 0x391fcb8e000e7802 */ /* 0x000fc60000000f00 */
[----:B------:R-:W-:-:S04]  /*0380*/  FADD R13, R12, R17 ;  /* 0x000000110c0d7221 */ /* 0x000fc80000000000 */
[----:B---3--:R-:W-:Y:S01]  /*0390*/  FMUL R10, R11, R13 ;  /* 0x0000000d0b0a7220 */ /* 0x008fe20000400000 */
[----:B------:R-:W-:-:S03]  /*03a0*/  FADD R12, -R12, R13 ;  /* 0x0000000d0c0c7221 */ /* 0x000fc60000000100 */
[----:B------:R-:W0:Y:S01]  /*03b0*/  FRND R15, R10 ;  /* 0x0000000a000f7307 */ /* 0x000e220000201000 */
[----:B------:R-:W-:Y:S01]  /*03c0*/  FADD R12, R17, -R12 ;  /* 0x8000000c110c7221 */ /* 0x000fe20000000000 */
[C---:B------:R-:W-:Y:S01]  /*03d0*/  FFMA R13, R11.reuse, R13, -R10 ;  /* 0x0000000d0b0d7223 */ /* 0x040fe2000000080a */
[C---:B------:R-:W-:Y:S02]  /*03e0*/  FSETP.GT.AND P2, PT, |R10|.reuse, 152, PT ;  /* 0x431800000a00780b */ /* 0x040fe40003f44200 */
[C---:B------:R-:W-:Y:S01]  /*03f0*/  FSETP.GEU.AND P3, PT, R10.reuse, RZ, PT ;  /* 0x000000ff0a00720b */ /* 0x040fe20003f6e000 */
[----:B------:R-:W-:Y:S02]  /*0400*/  FFMA R12, R11, R12, R13 ;  /* 0x0000000c0b0c7223 */ /* 0x000fe4000000000d */
[----:B------:R-:W1:Y:S01]  /*0410*/  F2I.NTZ R16, R10 ;  /* 0x0000000a00107305 */ /* 0x000e620000203100 */
[----:B0-----:R-:W-:Y:S01]  /*0420*/  FADD R13, R10, -R15 ;  /* 0x8000000f0a0d7221 */ /* 0x001fe20000000000 */
[----:B------:R-:W-:-:S03]  /*0430*/  FSETP.GT.AND P0, PT, R15, RZ, PT ;  /* 0x000000ff0f00720b */ /* 0x000fc60003f04000 */
[----:B------:R-:W-:Y:S01]  /*0440*/  FADD R13, R12, R13 ;  /* 0x0000000d0c0d7221 */ /* 0x000fe20000000000 */
[----:B------:R-:W-:Y:S02]  /*0450*/  SEL R15, RZ, 0x83000000, P0 ;  /* 0x83000000ff0f7807 */ /* 0x000fe40000000000 */
[----:B------:R-:W-:Y:S01]  /*0460*/  FSETP.NEU.AND P0, PT, R11, RZ, PT ;  /* 0x000000ff0b00720b */ /* 0x000fe20003f0d000 */
[C---:B------:R-:W-:Y:S01]  /*0470*/  FFMA R12, R13.reuse, R14, 0.0013391353422775864601 ;  /* 0x3aaf85ed0d0c7423 */ /* 0x040fe2000000000e */
[----:B-1----:R-:W-:Y:S02]  /*0480*/  LEA R17, R16, -R15, 0x17 ;  /* 0x8000000f10117211 */ /* 0x002fe400078eb8ff */
[----:B------:R-:W-:Y:S01]  /*0490*/  FSETP.EQ.OR P0, PT, R8, 1, !P0 ;  /* 0x3f8000000800780b */ /* 0x000fe20004702400 */
[----:B------:R-:W-:Y:S01]  /*04a0*/  FFMA R12, R13, R12, 0.0096188392490148544312 ;  /* 0x3c1d98560d0c7423 */ /* 0x000fe2000000000c */
[----:B------:R-:W-:-:S03]  /*04b0*/  IADD3 R15, PT, PT, R15, 0x7f000000, RZ ;  /* 0x7f0000000f0f7810 */ /* 0x000fc60007ffe0ff */
[----:B------:R-:W-:-:S04]  /*04c0*/  FFMA R12, R13, R12, 0.055503588169813156128 ;  /* 0x3d6357bb0d0c7423 */ /* 0x000fc8000000000c */
[----:B------:R-:W-:Y:S01]  /*04d0*/  FFMA R14, R13, R12, 0.24022644758224487305 ;  /* 0x3e75fdec0d0e7423 */ /* 0x000fe2000000000c */
[----:B------:R-:W-:-:S03]  /*04e0*/  FMUL R12, R11, 0.5 ;  /* 0x3f0000000b0c7820 */ /* 0x000fc60000400000 */
[----:B------:R-:W-:-:S03]  /*04f0*/  FFMA R14, R13, R14, 0.69314718246459960938 ;  /* 0x3f3172180d0e7423 */ /* 0x000fc6000000000e */
[----:B------:R-:W0:Y:S01]  /*0500*/  FRND.TRUNC R12, R12 ;  /* 0x0000000c000c7307 */ /* 0x000e22000020d000 */
[----:B------:R-:W-:Y:S01]  /*0510*/  FFMA R14, R13, R14, 1 ;  /* 0x3f8000000d0e7423 */ /* 0x000fe2000000000e */
[----:B------:R-:W-:-:S03]  /*0520*/  HFMA2 R13, -RZ, RZ, 1.875, 0 ;  /* 0x3f800000ff0d7431 */ /* 0x000fc600000001ff */
[----:B------:R-:W-:-:S04]  /*0530*/  FMUL R14, R14, R15 ;  /* 0x0000000f0e0e7220 */ /* 0x000fc80000400000 */
[----:B------:R-:W-:Y:S01]  /*0540*/  FMUL R14, R14, R17 ;  /* 0x000000110e0e7220 */ /* 0x000fe20000400000 */
[----:B------:R-:W-:Y:S01]  /*0550*/  @P2 FSEL R14, RZ, +INF , !P3 ;  /* 0x7f800000ff0e2808 */ /* 0x000fe20005800000 */
[----:B0-----:R-:W-:Y:S01]  /*0560*/  FADD R12, R12, R12 ;  /* 0x0000000c0c0c7221 */ /* 0x001fe20000000000 */
[----:B------:R-:W-:Y:S06]  /*0570*/  @P0 BRA `(.L_x_10) ;  /* 0x0000000000600947 */ /* 0x000fec0003800000 */
[----:B------:R-:W-:-:S04]  /*0580*/  FSETP.NAN.AND P0, PT, |R11|, |R11|, PT ;  /* 0x4000000b0b00720b */ /* 0x000fc80003f08200 */
[----:B------:R-:W-:-:S13]  /*0590*/  FSETP.NUM.AND P0, PT, |R8|, |R8|, !P0 ;  /* 0x400000080800720b */ /* 0x000fda0004707200 */
[----:B------:R-:W-:Y:S01]  /*05a0*/  @!P0 FADD R13, R11, R8 ;  /* 0x000000080b0d8221 */ /* 0x000fe20000000000 */
[----:B------:R-:W-:Y:S06]  /*05b0*/  @!P0 BRA `(.L_x_10) ;  /* 0x0000000000508947 */ /* 0x000fec0003800000 */
[----:B------:R-:W-:Y:S01]  /*05c0*/  FSETP.NEU.AND P0, PT, |R8|, +INF , PT ;  /* 0x7f8000000800780b */ /* 0x000fe20003f0d200 */
[----:B------:R-:W-:-:S03]  /*05d0*/  FADD R12, R11, -R12 ;  /* 0x8000000c0b0c7221 */ /* 0x000fc60000000000 */
[----:B------:R-:W-:-:S04]  /*05e0*/  FSETP.NEU.AND P0, PT, R8, RZ, P0 ;  /* 0x000000ff0800720b */ /* 0x000fc8000070d000 */
[----:B------:R-:W-:Y:S02]  /*05f0*/  FSETP.GEU.OR P2, PT, R11, RZ, P0 ;  /* 0x000000ff0b00720b */ /* 0x000fe4000074e400 */
[----:B------:R-:W-:-:S07]  /*0600*/  FSETP.NEU.AND P3, PT, |R12|, 1, !P0 ;  /* 0x3f8000000c00780b */ /* 0x000fce000476d200 */
[----:B------:R-:W-:-:S05]  /*0610*/  @!P0 FADD R10, R8, R8 ;  /* 0x00000008080a8221 */ /* 0x000fca0000000000 */
[----:B------:R-:W-:-:S04]  /*0620*/  @!P2 LOP3.LUT R10, R10, 0x7f800000, RZ, 0x3c, !PT ;  /* 0x7f8000000a0aa812 */ /* 0x000fc800078e3cff */
[----:B------:R-:W-:-:S04]  /*0630*/  @P3 LOP3.LUT R10, R10, 0x7fffffff, RZ, 0xc0, !PT ;  /* 0x7fffffff0a0a3812 */ /* 0x000fc800078ec0ff */
[----:B------:R-:W-:Y:S01]  /*0640*/  @!P0 MOV R13, R10 ;  /* 0x0000000a000d8202 */ /* 0x000fe20000000f00 */
[----:B------:R-:W-:Y:S06]  /*0650*/  @!P0 BRA `(.L_x_10) ;  /* 0x0000000000288947 */ /* 0x000fec0003800000 */
[----:B------:R-:W-:Y:S02]  /*0660*/  FSETP.NEU.AND P0, PT, |R11|, +INF , PT ;  /* 0x7f8000000b00780b */ /* 0x000fe40003f0d200 */
[----:B------:R-:W-:-:S13]  /*0670*/  FSETP.EQ.AND P2, PT, R8, -1, PT ;  /* 0xbf8000000800780b */ /* 0x000fda0003f42000 */
[----:B------:R-:W-:Y:S05]  /*0680*/  @!P0 BRA P2, `(.L_x_10) ;  /* 0x00000000001c8947 */ /* 0x000fea0001000000 */
[----:B------:R-:W-:Y:S02]  /*0690*/  FSETP.GEU.AND P2, PT, R8, RZ, PT ;  /* 0x000000ff0800720b */ /* 0x000fe40003f4e000 */
[----:B------:R-:W-:-:S11]  /*06a0*/  MOV R13, R14 ;  /* 0x0000000e000d7202 */ /* 0x000fd60000000f00 */
[----:B------:R-:W0:Y:S01]  /*06b0*/  @!P2 FRND.FLOOR R8, R11 ;  /* 0x0000000b0008a307 */ /* 0x000e220000205000 */
[----:B------:R-:W-:Y:S02]  /*06c0*/  @!P2 FSETP.NEU.AND P3, PT, |R12|, 1, PT ;  /* 0x3f8000000c00a80b */ /* 0x000fe40003f6d200 */
[----:B0-----:R-:W-:Y:S02]  /*06d0*/  @!P2 FSETP.NEU.AND P0, PT, R11, R8, PT ;  /* 0x000000080b00a20b */ /* 0x001fe40003f0d000 */
[----:B------:R-:W-:-:S04]  /*06e0*/  @!P2 FSEL R8, R14, -R14, P3 ;  /* 0x8000000e0e08a208 */ /* 0x000fc80001800000 */
[----:B------:R-:W-:-:S07]  /*06f0*/  @!P2 FSEL R13, R8, +QNAN , !P0 ;  /* 0x7fffffff080da808 */ /* 0x000fce0004000000 */
.L_x_10:
[----:B------:R-:W-:Y:S05]  /*0700*/  BSYNC.RECONVERGENT B0 ;  /* 0x0000000000007941 */ /* 0x000fea0003800200 */
.L_x_9:
[----:B------:R-:W-:-:S05]  /*0710*/  IMAD.WIDE R10, R19, 0x4, R6 ;  /* 0x00000004130a7825 */ /* 0x000fca00078e0206 */
[----:B------:R1:W-:Y:S01]  /*0720*/  STG.E desc[UR6][R10.64], R13 ;  /* 0x0000000d0a007986 */ /* 0x0003e2000c101906 */
[----:B------:R-:W-:Y:S05]  /*0730*/  @!P1 BRA `(.L_x_11) ;  /* 0xfffffff8006c9947 */ /* 0x000fea000383ffff */
[----:B------:R-:W-:Y:S05]  /*0740*/  EXIT ;  /* 0x000000000000794d */ /* 0x000fea0003800000 */
.L_x_12:
        /* <DEDUP_REMOVED lines=11> */
.L_x_115:


//--------------------- .text._Z15_tanhback_64_11iPdS_S_ --------------------------
	.section	.text._Z15_tanhback_64_11iPdS_S_,"ax",@progbits
	.align	128
        .global         _Z15_tanhback_64_11iPdS_S_
        .type           _Z15_tanhback_64_11iPdS_S_,@function
        .size           _Z15_tanhback_64_11iPdS_S_,(.L_x_116 - _Z15_tanhback_64_11iPdS_S_)
        .other          _Z15_tanhback_64_11iPdS_S_,@"STO_CUDA_ENTRY STV_DEFAULT"
_Z15_tanhback_64_11iPdS_S_:
.text._Z15_tanhback_64_11iPdS_S_:
        /* <DEDUP_REMOVED lines=11> */
[----:B------:R-:W3:Y:S08]  /*00b0*/  LDC.64 R12, c[0x0][0x390] ;  /* 0x0000e400ff0c7b82 */ /* 0x000ef00000000a00 */
[----:B------:R-:W4:Y:S01]  /*00c0*/  LDC.64 R14, c[0x0][0x398] ;  /* 0x0000e600ff0e7b82 */ /* 0x000f220000000a00 */
[----:B-1----:R-:W-:-:S07]  /*00d0*/  IMAD R17, R17, UR4, RZ ;  /* 0x0000000411117c24 */ /* 0x002fce000f8e02ff */
.L_x_13:
[----:B---3--:R-:W-:-:S04]  /*00e0*/  IMAD.WIDE R4, R0, 0x8, R12 ;  /* 0x0000000800047825 */ /* 0x008fc800078e020c */
[C---:B0-----:R-:W-:Y:S02]  /*00f0*/  IMAD.WIDE R2, R0.reuse, 0x8, R10 ;  /* 0x0000000800027825 */ /* 0x041fe400078e020a */
[----:B--2---:R-:W2:Y:S04]  /*0100*/  LDG.E.64 R4, desc[UR6][R4.64] ;  /* 0x0000000604047981 */ /* 0x004ea8000c1e1b00 */
[----:B------:R-:W3:Y:S01]  /*0110*/  LDG.E.64 R2, desc[UR6][R2.64] ;  /* 0x0000000602027981 */ /* 0x000ee2000c1e1b00 */
[----:B-1--4-:R-:W-:Y:S01]  /*0120*/  IMAD.WIDE R8, R0, 0x8, R14 ;  /* 0x0000000800087825 */ /* 0x012fe200078e020e */
[----:B------:R-:W-:-:S04]  /*0130*/  IADD3 R0, PT, PT, R17, R0, RZ ;  /* 0x0000000011007210 */ /* 0x000fc80007ffe0ff */
[----:B------:R-:W-:Y:S01]  /*0140*/  ISETP.GE.AND P0, PT, R0, UR5, PT ;  /* 0x0000000500007c0c */ /* 0x000fe2000bf06270 */
[----:B--2---:R-:W-:-:S08]  /*0150*/  DFMA R6, -R4, R4, 1 ;  /* 0x3ff000000406742b */ /* 0x004fd00000000104 */
[----:B---3--:R-:W-:-:S07]  /*0160*/  DMUL R6, R2, R6 ;  /* 0x0000000602067228 */ /* 0x008fce0000000000 */
[----:B------:R1:W-:Y:S01]  /*0170*/  STG.E.64 desc[UR6][R8.64], R6 ;  /* 0x0000000608007986 */ /* 0x0003e2000c101b06 */
[----:B------:R-:W-:Y:S05]  /*0180*/  @!P0 BRA `(.L_x_13) ;  /* 0xfffffffc00d48947 */ /* 0x000fea000383ffff */
[----:B------:R-:W-:Y:S05]  /*0190*/  EXIT ;  /* 0x000000000000794d */ /* 0x000fea0003800000 */
.L_x_14:
        /* <DEDUP_REMOVED lines=14> */
.L_x_116:


//--------------------- .text._Z15_tanhback_32_11iPfS_S_ --------------------------
	.section	.text._Z15_tanhback_32_11iPfS_S_,"ax",@progbits
	.align	128
        .global         _Z15_tanhback_32_11iPfS_S_
        .type           _Z15_tanhback_32_11iPfS_S_,@function
        .size           _Z15_tanhback_32_11iPfS_S_,(.L_x_117 - _Z15_tanhback_32_11iPfS_S_)
        .other          _Z15_tanhback_32_11iPfS_S_,@"STO_CUDA_ENTRY STV_DEFAULT"
_Z15_tanhback_32_11iPfS_S_:
.text._Z15_tanhback_32_11iPfS_S_:
        /* <DEDUP_REMOVED lines=14> */
.L_x_15:
[----:B---3--:R-:W-:-:S04]  /*00e0*/  IMAD.WIDE R4, R0, 0x4, R10 ;  /* 0x0000000400047825 */ /* 0x008fc800078e020a */
[C---:B0-----:R-:W-:Y:S02]  /*00f0*/  IMAD.WIDE R2, R0.reuse, 0x4, R8 ;  /* 0x0000000400027825 */ /* 0x041fe400078e0208 */
[----:B--2---:R-:W2:Y:S04]  /*0100*/  LDG.E R4, desc[UR6][R4.64] ;  /* 0x0000000604047981 */ /* 0x004ea8000c1e1900 */
[----:B------:R-:W3:Y:S01]  /*0110*/  LDG.E R2, desc[UR6][R2.64] ;  /* 0x0000000602027981 */ /* 0x000ee2000c1e1900 */
[----:B-1--4-:R-:W-:Y:S01]  /*0120*/  IMAD.WIDE R6, R0, 0x4, R12 ;  /* 0x0000000400067825 */ /* 0x012fe200078e020c */
[----:B------:R-:W-:-:S04]  /*0130*/  IADD3 R0, PT, PT, R15, R0, RZ ;  /* 0x000000000f007210 */ /* 0x000fc80007ffe0ff */
[----:B------:R-:W-:Y:S01]  /*0140*/  ISETP.GE.AND P0, PT, R0, UR5, PT ;  /* 0x0000000500007c0c */ /* 0x000fe2000bf06270 */
[----:B--2---:R-:W-:-:S04]  /*0150*/  FFMA R17, -R4, R4, 1 ;  /* 0x3f80000004117423 */ /* 0x004fc80000000104 */
[----:B---3--:R-:W-:-:S05]  /*0160*/  FMUL R17, R2, R17 ;  /* 0x0000001102117220 */ /* 0x008fca0000400000 */
[----:B------:R1:W-:Y:S03]  /*0170*/  STG.E desc[UR6][R6.64], R17 ;  /* 0x0000001106007986 */ /* 0x0003e6000c101906 */
[----:B------:R-:W-:Y:S05]  /*0180*/  @!P0 BRA `(.L_x_15) ;  /* 0xfffffffc00d48947 */ /* 0x000fea000383ffff */
[----:B------:R-:W-:Y:S05]  /*0190*/  EXIT ;  /* 0x000000000000794d */ /* 0x000fea0003800000 */
.L_x_16:
        /* <DEDUP_REMOVED lines=14> */
.L_x_117:


//--------------------- .text._Z15_sigmback_64_11iPdS_S_ --------------------------
	.section	.text._Z15_sigmback_64_11iPdS_S_,"ax",@progbits
	.align	128
        .global         _Z15_sigmback_64_11iPdS_S_
        .type           _Z15_sigmback_64_11iPdS_S_,@function
        .size           _Z15_sigmback_64_11iPdS_S_,(.L_x_118 - _Z15_sigmback_64_11iPdS_S_)
        .other          _Z15_sigmback_64_11iPdS_S_,@"STO_CUDA_ENTRY STV_DEFAULT"
_Z15_sigmback_64_11iPdS_S_:
.text._Z15_sigmback_64_11iPdS_S_:
        /* <DEDUP_REMOVED lines=14> */
.L_x_17:
[----:B0-----:R-:W-:-:S04]  /*00e0*/  IMAD.WIDE R8, R0, 0x8, R2 ;  /* 0x0000000800087825 */ /* 0x001fc800078e0202 */
[----:B---3--:R-:W-:Y:S02]  /*00f0*/  IMAD.WIDE R10, R0, 0x8, R4 ;  /* 0x00000008000a7825 */ /* 0x008fe400078e0204 */
[----:B--2---:R-:W2:Y:S04]  /*0100*/  LDG.E.64 R8, desc[UR6][R8.64] ;  /* 0x0000000608087981 */ /* 0x004ea8000c1e1b00 */
[----:B------:R-:W2:Y:S02]  /*0110*/  LDG.E.64 R10, desc[UR6][R10.64] ;  /* 0x000000060a0a7981 */ /* 0x000ea4000c1e1b00 */
[----:B--2---:R-:W-:Y:S02]  /*0120*/  DMUL R12, R8, R10 ;  /* 0x0000000a080c7228 */ /* 0x004fe40000000000 */
[----:B------:R-:W-:-:S08]  /*0130*/  DADD R14, -R10, 1 ;  /* 0x3ff000000a0e7429 */ /* 0x000fd00000000100 */
[----:B------:R-:W-:Y:S01]  /*0140*/  DMUL R12, R12, R14 ;  /* 0x0000000e0c0c7228 */ /* 0x000fe20000000000 */
[----:B----4-:R-:W-:Y:S01]  /*0150*/  IMAD.WIDE R14, R0, 0x8, R6 ;  /* 0x00000008000e7825 */ /* 0x010fe200078e0206 */
[----:B------:R-:W-:-:S05]  /*0160*/  IADD3 R0, PT, PT, R17, R0, RZ ;  /* 0x0000000011007210 */ /* 0x000fca0007ffe0ff */
[----:B------:R1:W-:Y:S01]  /*0170*/  STG.E.64 desc[UR6][R14.64], R12 ;  /* 0x0000000c0e007986 */ /* 0x0003e2000c101b06 */
[----:B------:R-:W-:-:S13]  /*0180*/  ISETP.GE.AND P0, PT, R0, UR5, PT ;  /* 0x0000000500007c0c */ /* 0x000fda000bf06270 */
[----:B-1----:R-:W-:Y:S05]  /*0190*/  @!P0 BRA `(.L_x_17) ;  /* 0xfffffffc00d08947 */ /* 0x002fea000383ffff */
[----:B------:R-:W-:Y:S05]  /*01a0*/  EXIT ;  /* 0x000000000000794d */ /* 0x000fea0003800000 */
.L_x_18:
        /* <DEDUP_REMOVED lines=13> */
.L_x_118:


//--------------------- .text._Z15_sigmback_32_11iPfS_S_ --------------------------
	.section	.text._Z15_sigmback_32_11iPfS_S_,"ax",@progbits
	.align	128
        .global         _Z15_sigmback_32_11iPfS_S_
        .type           _Z15_sigmback_32_11iPfS_S_,@function
        .size           _Z15_sigmback_32_11iPfS_S_,(.L_x_119 - _Z15_sigmback_32_11iPfS_S_)
        .other          _Z15_sigmback_32_11iPfS_S_,@"STO_CUDA_ENTRY STV_DEFAULT"
_Z15_sigmback_32_11iPfS_S_:
.text._Z15_sigmback_32_11iPfS_S_:
        /* <DEDUP_REMOVED lines=14> */
.L_x_19:
[----:B0-----:R-:W-:-:S04]  /*00e0*/  IMAD.WIDE R8, R0, 0x4, R2 ;  /* 0x0000000400087825 */ /* 0x001fc800078e0202 */
[C---:B---3--:R-:W-:Y:S02]  /*00f0*/  IMAD.WIDE R10, R0.reuse, 0x4, R4 ;  /* 0x00000004000a7825 */ /* 0x048fe400078e0204 */
[----:B--2---:R-:W2:Y:S04]  /*0100*/  LDG.E R8, desc[UR6][R8.64] ;  /* 0x0000000608087981 */ /* 0x004ea8000c1e1900 */
[----:B------:R-:W2:Y:S01]  /*0110*/  LDG.E R11, desc[UR6][R10.64] ;  /* 0x000000060a0b7981 */ /* 0x000ea2000c1e1900 */
[----:B-1--4-:R-:W-:Y:S01]  /*0120*/  IMAD.WIDE R12, R0, 0x4, R6 ;  /* 0x00000004000c7825 */ /* 0x012fe200078e0206 */
[----:B------:R-:W-:-:S04]  /*0130*/  IADD3 R0, PT, PT, R15, R0, RZ ;  /* 0x000000000f007210 */ /* 0x000fc80007ffe0ff */
[----:B------:R-:W-:Y:S01]  /*0140*/  ISETP.GE.AND P0, PT, R0, UR5, PT ;  /* 0x0000000500007c0c */ /* 0x000fe2000bf06270 */
[----:B--2---:R-:W-:Y:S01]  /*0150*/  FMUL R14, R8, R11 ;  /* 0x0000000b080e7220 */ /* 0x004fe20000400000 */
[----:B------:R-:W-:-:S04]  /*0160*/  FADD R17, -R11, 1 ;  /* 0x3f8000000b117421 */ /* 0x000fc80000000100 */
[----:B------:R-:W-:-:S05]  /*0170*/  FMUL R17, R14, R17 ;  /* 0x000000110e117220 */ /* 0x000fca0000400000 */
[----:B------:R1:W-:Y:S02]  /*0180*/  STG.E desc[UR6][R12.64], R17 ;  /* 0x000000110c007986 */ /* 0x0003e4000c101906 */
[----:B------:R-:W-:Y:S05]  /*0190*/  @!P0 BRA `(.L_x_19) ;  /* 0xfffffffc00d08947 */ /* 0x000fea000383ffff */
[----:B------:R-:W-:Y:S05]  /*01a0*/  EXIT ;  /* 0x000000000000794d */ /* 0x000fea0003800000 */
.L_x_20:
        /* <DEDUP_REMOVED lines=13> */
.L_x_119:


//--------------------- .text._Z15_reluback_64_11iPdS_S_ --------------------------
	.section	.text._Z15_reluback_64_11iPdS_S_,"ax",@progbits
	.align	128
        .global         _Z15_reluback_64_11iPdS_S_
        .type           _Z15_reluback_64_11iPdS_S_,@function
        .size           _Z15_reluback_64_11iPdS_S_,(.L_x_120 - _Z15_reluback_64_11iPdS_S_)
        .other          _Z15_reluback_64_11iPdS_S_,@"STO_CUDA_ENTRY STV_DEFAULT"
_Z15_reluback_64_11iPdS_S_:
.text._Z15_reluback_64_11iPdS_S_:
        /* <DEDUP_REMOVED lines=14> */
.L_x_21:
[----:B---3--:R-:W-:-:S04]  /*00e0*/  IMAD.WIDE R4, R0, 0x8, R12 ;  /* 0x0000000800047825 */ /* 0x008fc800078e020c */
[C---:B0-----:R-:W-:Y:S02]  /*00f0*/  IMAD.WIDE R2, R0.reuse, 0x8, R10 ;  /* 0x0000000800027825 */ /* 0x041fe400078e020a */
[----:B--2---:R-:W2:Y:S04]  /*0100*/  LDG.E.64 R4, desc[UR6][R4.64] ;  /* 0x0000000604047981 */ /* 0x004ea8000c1e1b00 */
[----:B------:R-:W3:Y:S01]  /*0110*/  LDG.E.64 R2, desc[UR6][R2.64] ;  /* 0x0000000602027981 */ /* 0x000ee2000c1e1b00 */
[----:B-1--4-:R-:W-:Y:S01]  /*0120*/  IMAD.WIDE R6, R0, 0x8, R14 ;  /* 0x0000000800067825 */ /* 0x012fe200078e020e */
[----:B------:R-:W-:Y:S01]  /*0130*/  IADD3 R0, PT, PT, R17, R0, RZ ;  /* 0x0000000011007210 */ /* 0x000fe20007ffe0ff */
[----:B--2---:R-:W-:-:S06]  /*0140*/  DSETP.GT.AND P0, PT, R4, RZ, PT ;  /* 0x000000ff0400722a */ /* 0x004fcc0003f04000 */
[----:B---3--:R-:W-:Y:S02]  /*0150*/  FSEL R8, R2, RZ, P0 ;  /* 0x000000ff02087208 */ /* 0x008fe40000000000 */
[----:B------:R-:W-:Y:S02]  /*0160*/  FSEL R9, R3, RZ, P0 ;  /* 0x000000ff03097208 */ /* 0x000fe40000000000 */
[----:B------:R-:W-:-:S03]  /*0170*/  ISETP.GE.AND P0, PT, R0, UR5, PT ;  /* 0x0000000500007c0c */ /* 0x000fc6000bf06270 */
[----:B------:R1:W-:Y:S10]  /*0180*/  STG.E.64 desc[UR6][R6.64], R8 ;  /* 0x0000000806007986 */ /* 0x0003f4000c101b06 */
[----:B------:R-:W-:Y:S05]  /*0190*/  @!P0 BRA `(.L_x_21) ;  /* 0xfffffffc00d08947 */ /* 0x000fea000383ffff */
[----:B------:R-:W-:Y:S05]  /*01a0*/  EXIT ;  /* 0x000000000000794d */ /* 0x000fea0003800000 */
.L_x_22:
        /* <DEDUP_REMOVED lines=13> */
.L_x_120:


//--------------------- .text._Z15_reluback_32_11iPfS_S_ --------------------------
	.section	.text._Z15_reluback_32_11iPfS_S_,"ax",@progbits
	.align	128
        .global         _Z15_reluback_32_11iPfS_S_
        .type           _Z15_reluback_32_11iPfS_S_,@function
        .size           _Z15_reluback_32_11iPfS_S_,(.L_x_121 - _Z15_reluback_32_11iPfS_S_)
        .other          _Z15_reluback_32_11iPfS_S_,@"STO_CUDA_ENTRY STV_DEFAULT"
_Z15_reluback_32_11iPfS_S_:
.text._Z15_reluback_32_11iPfS_S_:
        /* <DEDUP_REMOVED lines=14> */
.L_x_23:
[----:B---3--:R-:W-:-:S04]  /*00e0*/  IMAD.WIDE R4, R0, 0x4, R10 ;  /* 0x0000000400047825 */ /* 0x008fc800078e020a */
[C---:B0-----:R-:W-:Y:S02]  /*00f0*/  IMAD.WIDE R2, R0.reuse, 0x4, R8 ;  /* 0x0000000400027825 */ /* 0x041fe400078e0208 */
[----:B--2---:R-:W2:Y:S04]  /*0100*/  LDG.E R4, desc[UR6][R4.64] ;  /* 0x0000000604047981 */ /* 0x004ea8000c1e1900 */
[----:B------:R-:W3:Y:S01]  /*0110*/  LDG.E R2, desc[UR6][R2.64] ;  /* 0x0000000602027981 */ /* 0x000ee2000c1e1900 */
[----:B-1--4-:R-:W-:Y:S01]  /*0120*/  IMAD.WIDE R6, R0, 0x4, R12 ;  /* 0x0000000400067825 */ /* 0x012fe200078e020c */
[----:B------:R-:W-:Y:S02]  /*0130*/  IADD3 R0, PT, PT, R15, R0, RZ ;  /* 0x000000000f007210 */ /* 0x000fe40007ffe0ff */
[----:B--2---:R-:W-:-:S04]  /*0140*/  FSETP.GT.AND P0, PT, R4, RZ, PT ;  /* 0x000000ff0400720b */ /* 0x004fc80003f04000 */
[----:B---3--:R-:W-:Y:S02]  /*0150*/  FSEL R17, R2, RZ, P0 ;  /* 0x000000ff02117208 */ /* 0x008fe40000000000 */
[----:B------:R-:W-:-:S03]  /*0160*/  ISETP.GE.AND P0, PT, R0, UR5, PT ;  /* 0x0000000500007c0c */ /* 0x000fc6000bf06270 */
[----:B------:R1:W-:Y:S10]  /*0170*/  STG.E desc[UR6][R6.64], R17 ;  /* 0x0000001106007986 */ /* 0x0003f4000c101906 */
[----:B------:R-:W-:Y:S05]  /*0180*/  @!P0 BRA `(.L_x_23) ;  /* 0xfffffffc00d48947 */ /* 0x000fea000383ffff */
[----:B------:R-:W-:Y:S05]  /*0190*/  EXIT ;  /* 0x000000000000794d */ /* 0x000fea0003800000 */
.L_x_24:
        /* <DEDUP_REMOVED lines=14> */
.L_x_121:


//--------------------- .text._Z15_invxback_64_11iPdS_S_ --------------------------
	.section	.text._Z15_invxback_64_11iPdS_S_,"ax",@progbits
	.align	128
        .global         _Z15_invxback_64_11iPdS_S_
        .type           _Z15_invxback_64_11iPdS_S_,@function
        .size           _Z15_invxback_64_11iPdS_S_,(.L_x_122 - _Z15_invxback_64_11iPdS_S_)
        .other          _Z15_invxback_64_11iPdS_S_,@"STO_CUDA_ENTRY STV_DEFAULT"
_Z15_invxback_64_11iPdS_S_:
.text._Z15_invxback_64_11iPdS_S_:
        /* <DEDUP_REMOVED lines=14> */
.L_x_25:
[----:B0-----:R-:W-:-:S04]  /*00e0*/  IMAD.WIDE R2, R0, 0x8, R10 ;  /* 0x0000000800027825 */ /* 0x001fc800078e020a */
[C---:B---3--:R-:W-:Y:S02]  /*00f0*/  IMAD.WIDE R4, R0.reuse, 0x8, R12 ;  /* 0x0000000800047825 */ /* 0x048fe400078e020c */
[----:B--2---:R-:W2:Y:S04]  /*0100*/  LDG.E.64 R2, desc[UR6][R2.64] ;  /* 0x0000000602027981 */ /* 0x004ea8000c1e1b00 */
[----:B------:R-:W2:Y:S01]  /*0110*/  LDG.E.64 R4, desc[UR6][R4.64] ;  /* 0x0000000604047981 */ /* 0x000ea2000c1e1b00 */
[----:B-1--4-:R-:W-:Y:S01]  /*0120*/  IMAD.WIDE R8, R0, 0x8, R14 ;  /* 0x0000000800087825 */ /* 0x012fe200078e020e */
[----:B------:R-:W-:-:S04]  /*0130*/  IADD3 R0, PT, PT, R17, R0, RZ ;  /* 0x0000000011007210 */ /* 0x000fc80007ffe0ff */
[----:B------:R-:W-:Y:S01]  /*0140*/  ISETP.GE.AND P0, PT, R0, UR5, PT ;  /* 0x0000000500007c0c */ /* 0x000fe2000bf06270 */
[----:B--2---:R-:W-:-:S08]  /*0150*/  DMUL R6, R2, -R4 ;  /* 0x8000000402067228 */ /* 0x004fd00000000000 */
[----:B------:R-:W-:-:S07]  /*0160*/  DMUL R6, R4, R6 ;  /* 0x0000000604067228 */ /* 0x000fce0000000000 */
[----:B------:R1:W-:Y:S01]  /*0170*/  STG.E.64 desc[UR6][R8.64], R6 ;  /* 0x0000000608007986 */ /* 0x0003e2000c101b06 */
[----:B------:R-:W-:Y:S05]  /*0180*/  @!P0 BRA `(.L_x_25) ;  /* 0xfffffffc00d48947 */ /* 0x000fea000383ffff */
[----:B------:R-:W-:Y:S05]  /*0190*/  EXIT ;  /* 0x000000000000794d */ /* 0x000fea0003800000 */
.L_x_26:
        /* <DEDUP_REMOVED lines=14> */
.L_x_122:


//--------------------- .text._Z15_invxback_32_11iPfS_S_ --------------------------
	.section	.text._Z15_invxback_32_11iPfS_S_,"ax",@progbits
	.align	128
        .global         _Z15_invxback_32_11iPfS_S_
        .type           _Z15_invxback_32_11iPfS_S_,@function
        .size           _Z15_invxback_32_11iPfS_S_,(.L_x_123 - _Z15_invxback_32_11iPfS_S_)
        .other          _Z15_invxback_32_11iPfS_S_,@"STO_CUDA_ENTRY STV_DEFAULT"
_Z15_invxback_32_11iPfS_S_:
.text._Z15_invxback_32_11iPfS_S_:
        /* <DEDUP_REMOVED lines=14> */
.L_x_27:
[----:B0-----:R-:W-:-:S04]  /*00e0*/  IMAD.WIDE R2, R0, 0x4, R8 ;  /* 0x0000000400027825 */ /* 0x001fc800078e0208 */
[C---:B---3--:R-:W-:Y:S02]  /*00f0*/  IMAD.WIDE R4, R0.reuse, 0x4, R10 ;  /* 0x0000000400047825 */ /* 0x048fe400078e020a */
[----:B--2---:R-:W2:Y:S04]  /*0100*/  LDG.E R2, desc[UR6][R2.64] ;  /* 0x0000000602027981 */ /* 0x004ea8000c1e1900 */
[----:B------:R-:W2:Y:S01]  /*0110*/  LDG.E R5, desc[UR6][R4.64] ;  /* 0x0000000604057981 */ /* 0x000ea2000c1e1900 */
[----:B-1--4-:R-:W-:Y:S01]  /*0120*/  IMAD.WIDE R6, R0, 0x4, R12 ;  /* 0x0000000400067825 */ /* 0x012fe200078e020c */
[----:B------:R-:W-:-:S04]  /*0130*/  IADD3 R0, PT, PT, R15, R0, RZ ;  /* 0x000000000f007210 */ /* 0x000fc80007ffe0ff */
[----:B------:R-:W-:Y:S01]  /*0140*/  ISETP.GE.AND P0, PT, R0, UR5, PT ;  /* 0x0000000500007c0c */ /* 0x000fe2000bf06270 */
[----:B--2---:R-:W-:-:S04]  /*0150*/  FMUL R14, R2, -R5 ;  /* 0x80000005020e7220 */ /* 0x004fc80000400000 */
[----:B------:R-:W-:-:S05]  /*0160*/  FMUL R17, R5, R14 ;  /* 0x0000000e05117220 */ /* 0x000fca0000400000 */
[----:B------:R1:W-:Y:S03]  /*0170*/  STG.E desc[UR6][R6.64], R17 ;  /* 0x0000001106007986 */ /* 0x0003e6000c101906 */
[----:B------:R-:W-:Y:S05]  /*0180*/  @!P0 BRA `(.L_x_27) ;  /* 0xfffffffc00d48947 */ /* 0x000fea000383ffff */
[----:B------:R-:W-:Y:S05]  /*0190*/  EXIT ;  /* 0x000000000000794d */ /* 0x000fea0003800000 */
.L_x_28:
        /* <DEDUP_REMOVED lines=14> */
.L_x_123:


//--------------------- .text._Z9_le_64_11iPdS_S_ --------------------------
	.section	.text._Z9_le_64_11iPdS_S_,"ax",@progbits
	.align	128
        .global         _Z9_le_64_11iPdS_S_
        .type           _Z9_le_64_11iPdS_S_,@function
        .size           _Z9_le_64_11iPdS_S_,(.L_x_124 - _Z9_le_64_11iPdS_S_)
        .other          _Z9_le_64_11iPdS_S_,@"STO_CUDA_ENTRY STV_DEFAULT"
_Z9_le_64_11iPdS_S_:
.text._Z9_le_64_11iPdS_S_:
        /* <DEDUP_REMOVED lines=14> */
.L_x_29:
[----:B0-----:R-:W-:-:S04]  /*00e0*/  IMAD.WIDE R2, R0, 0x8, R10 ;  /* 0x0000000800027825 */ /* 0x001fc800078e020a */
[C---:B---3--:R-:W-:Y:S02]  /*00f0*/  IMAD.WIDE R4, R0.reuse, 0x8, R12 ;  /* 0x0000000800047825 */ /* 0x048fe400078e020c */
[----:B--2---:R-:W2:Y:S04]  /*0100*/  LDG.E.64 R2, desc[UR6][R2.64] ;  /* 0x0000000602027981 */ /* 0x004ea8000c1e1b00 */
[----:B------:R-:W2:Y:S01]  /*0110*/  LDG.E.64 R4, desc[UR6][R4.64] ;  /* 0x0000000604047981 */ /* 0x000ea2000c1e1b00 */
[----:B-1--4-:R-:W-:Y:S01]  /*0120*/  IMAD.WIDE R6, R0, 0x8, R14 ;  /* 0x0000000800067825 */ /* 0x012fe200078e020e */
[----:B------:R-:W-:Y:S02]  /*0130*/  MOV R8, RZ ;  /* 0x000000ff00087202 */ /* 0x000fe40000000f00 */
[----:B------:R-:W-:Y:S01]  /*0140*/  IADD3 R0, PT, PT, R17, R0, RZ ;  /* 0x0000000011007210 */ /* 0x000fe20007ffe0ff */
[----:B--2---:R-:W-:-:S06]  /*0150*/  DSETP.GTU.AND P0, PT, R2, R4, PT ;  /* 0x000000040200722a */ /* 0x004fcc0003f0c000 */
[----:B------:R-:W-:Y:S02]  /*0160*/  FSEL R9, RZ, 1.875, P0 ;  /* 0x3ff00000ff097808 */ /* 0x000fe40000000000 */
[----:B------:R-:W-:-:S03]  /*0170*/  ISETP.GE.AND P0, PT, R0, UR5, PT ;  /* 0x0000000500007c0c */ /* 0x000fc6000bf06270 */
[----:B------:R1:W-:Y:S10]  /*0180*/  STG.E.64 desc[UR6][R6.64], R8 ;  /* 0x0000000806007986 */ /* 0x0003f4000c101b06 */
[----:B------:R-:W-:Y:S05]  /*0190*/  @!P0 BRA `(.L_x_29) ;  /* 0xfffffffc00d08947 */ /* 0x000fea000383ffff */
[----:B------:R-:W-:Y:S05]  /*01a0*/  EXIT ;  /* 0x000000000000794d */ /* 0x000fea0003800000 */
.L_x_30:
        /* <DEDUP_REMOVED lines=13> */
.L_x_124:


//--------------------- .text._Z9_le_32_11iPfS_S_ --------------------------
	.section	.text._Z9_le_32_11iPfS_S_,"ax",@progbits
	.align	128
        .global         _Z9_le_32_11iPfS_S_
        .type           _Z9_le_32_11iPfS_S_,@function
        .size           _Z9_le_32_11iPfS_S_,(.L_x_125 - _Z9_le_32_11iPfS_S_)
        .other          _Z9_le_32_11iPfS_S_,@"STO_CUDA_ENTRY STV_DEFAULT"
_Z9_le_32_11iPfS_S_:
.text._Z9_le_32_11iPfS_S_:
        /* <DEDUP_REMOVED lines=14> */
.L_x_31:
[----:B0-----:R-:W-:-:S04]  /*00e0*/  IMAD.WIDE R2, R0, 0x4, R8 ;  /* 0x0000000400027825 */ /* 0x001fc800078e0208 */
[C---:B---3--:R-:W-:Y:S02]  /*00f0*/  IMAD.WIDE R4, R0.reuse, 0x4, R10 ;  /* 0x0000000400047825 */ /* 0x048fe400078e020a */
[----:B--2---:R-:W2:Y:S04]  /*0100*/  LDG.E R2, desc[UR6][R2.64] ;  /* 0x0000000602027981 */ /* 0x004ea8000c1e1900 */
[----:B------:R-:W2:Y:S01]  /*0110*/  LDG.E R5, desc[UR6][R4.64] ;  /* 0x0000000604057981 */ /* 0x000ea2000c1e1900 */
[----:B-1--4-:R-:W-:Y:S01]  /*0120*/  IMAD.WIDE R6, R0, 0x4, R12 ;  /* 0x0000000400067825 */ /* 0x012fe200078e020c */
[----:B------:R-:W-:-:S04]  /*0130*/  IADD3 R0, PT, PT, R15, R0, RZ ;  /* 0x000000000f007210 */ /* 0x000fc80007ffe0ff */
[----:B------:R-:W-:Y:S02]  /*0140*/  ISETP.GE.AND P0, PT, R0, UR5, PT ;  /* 0x0000000500007c0c */ /* 0x000fe4000bf06270 */
[----:B--2---:R-:W-:-:S05]  /*0150*/  FSET.BF.LE.AND R17, R2, R5, PT ;  /* 0x000000050211720a */ /* 0x004fca0003803000 */
[----:B------:R1:W-:Y:S06]  /*0160*/  STG.E desc[UR6][R6.64], R17 ;  /* 0x0000001106007986 */ /* 0x0003ec000c101906 */
[----:B------:R-:W-:Y:S05]  /*0170*/  @!P0 BRA `(.L_x_31) ;  /* 0xfffffffc00d88947 */ /* 0x000fea000383ffff */
[----:B------:R-:W-:Y:S05]  /*0180*/  EXIT ;  /* 0x000000000000794d */ /* 0x000fea0003800000 */
.L_x_32:
        /* <DEDUP_REMOVED lines=15> */
.L_x_125:


//--------------------- .text._Z9_lt_64_11iPdS_S_ --------------------------
	.section	.text._Z9_lt_64_11iPdS_S_,"ax",@progbits
	.align	128
        .global         _Z9_lt_64_11iPdS_S_
        .type           _Z9_lt_64_11iPdS_S_,@function
        .size           _Z9_lt_64_11iPdS_S_,(.L_x_126 - _Z9_lt_64_11iPdS_S_)
        .other          _Z9_lt_64_11iPdS_S_,@"STO_CUDA_ENTRY STV_DEFAULT"
_Z9_lt_64_11iPdS_S_:
.text._Z9_lt_64_11iPdS_S_:
        /* <DEDUP_REMOVED lines=14> */
.L_x_33:
[----:B0-----:R-:W-:-:S04]  /*00e0*/  IMAD.WIDE R2, R0, 0x8, R10 ;  /* 0x0000000800027825 */ /* 0x001fc800078e020a */
[C---:B---3--:R-:W-:Y:S02]  /*00f0*/  IMAD.WIDE R4, R0.reuse, 0x8, R12 ;  /* 0x0000000800047825 */ /* 0x048fe400078e020c */
[----:B--2---:R-:W2:Y:S04]  /*0100*/  LDG.E.64 R2, desc[UR6][R2.64] ;  /* 0x0000000602027981 */ /* 0x004ea8000c1e1b00 */
[----:B------:R-:W2:Y:S01]  /*0110*/  LDG.E.64 R4, desc[UR6][R4.64] ;  /* 0x0000000604047981 */ /* 0x000ea2000c1e1b00 */
[----:B-1--4-:R-:W-:Y:S01]  /*0120*/  IMAD.WIDE R6, R0, 0x8, R14 ;  /* 0x0000000800067825 */ /* 0x012fe200078e020e */
[----:B------:R-:W-:Y:S02]  /*0130*/  MOV R8, RZ ;  /* 0x000000ff00087202 */ /* 0x000fe40000000f00 */
[----:B------:R-:W-:Y:S01]  /*0140*/  IADD3 R0, PT, PT, R17, R0, RZ ;  /* 0x0000000011007210 */ /* 0x000fe20007ffe0ff */
[----:B--2---:R-:W-:-:S06]  /*0150*/  DSETP.GEU.AND P0, PT, R2, R4, PT ;  /* 0x000000040200722a */ /* 0x004fcc0003f0e000 */
[----:B------:R-:W-:Y:S02]  /*0160*/  FSEL R9, RZ, 1.875, P0 ;  /* 0x3ff00000ff097808 */ /* 0x000fe40000000000 */
[----:B------:R-:W-:-:S03]  /*0170*/  ISETP.GE.AND P0, PT, R0, UR5, PT ;  /* 0x0000000500007c0c */ /* 0x000fc6000bf06270 */
[----:B------:R1:W-:Y:S10]  /*0180*/  STG.E.64 desc[UR6][R6.64], R8 ;  /* 0x0000000806007986 */ /* 0x0003f4000c101b06 */
[----:B------:R-:W-:Y:S05]  /*0190*/  @!P0 BRA `(.L_x_33) ;  /* 0xfffffffc00d08947 */ /* 0x000fea000383ffff */
[----:B------:R-:W-:Y:S05]  /*01a0*/  EXIT ;  /* 0x000000000000794d */ /* 0x000fea0003800000 */
.L_x_34:
        /* <DEDUP_REMOVED lines=13> */
.L_x_126:


//--------------------- .text._Z9_lt_32_11iPfS_S_ --------------------------
	.section	.text._Z9_lt_32_11iPfS_S_,"ax",@progbits
	.align	128
        .global         _Z9_lt_32_11iPfS_S_
        .type           _Z9_lt_32_11iPfS_S_,@function
        .size           _Z9_lt_32_11iPfS_S_,(.L_x_127 - _Z9_lt_32_11iPfS_S_)
        .other          _Z9_lt_32_11iPfS_S_,@"STO_CUDA_ENTRY STV_DEFAULT"
_Z9_lt_32_11iPfS_S_:
.text._Z9_lt_32_11iPfS_S_:
        /* <DEDUP_REMOVED lines=14> */
.L_x_35:
[----:B0-----:R-:W-:-:S04]  /*00e0*/  IMAD.WIDE R2, R0, 0x4, R8 ;  /* 0x0000000400027825 */ /* 0x001fc800078e0208 */
[C---:B---3--:R-:W-:Y:S02]  /*00f0*/  IMAD.WIDE R4, R0.reuse, 0x4, R10 ;  /* 0x0000000400047825 */ /* 0x048fe400078e020a */
[----:B--2---:R-:W2:Y:S04]  /*0100*/  LDG.E R2, desc[UR6][R2.64] ;  /* 0x0000000602027981 */ /* 0x004ea8000c1e1900 */
[----:B------:R-:W2:Y:S01]  /*0110*/  LDG.E R5, desc[UR6][R4.64] ;  /* 0x0000000604057981 */ /* 0x000ea2000c1e1900 */
[----:B-1--4-:R-:W-:Y:S01]  /*0120*/  IMAD.WIDE R6, R0, 0x4, R12 ;  /* 0x0000000400067825 */ /* 0x012fe200078e020c */
[----:B------:R-:W-:-:S04]  /*0130*/  IADD3 R0, PT, PT, R15, R0, RZ ;  /* 0x000000000f007210 */ /* 0x000fc80007ffe0ff */
[----:B------:R-:W-:Y:S02]  /*0140*/  ISETP.GE.AND P0, PT, R0, UR5, PT ;  /* 0x0000000500007c0c */ /* 0x000fe4000bf06270 */
[----:B--2---:R-:W-:-:S05]  /*0150*/  FSET.BF.LT.AND R17, R2, R5, PT ;  /* 0x000000050211720a */ /* 0x004fca0003801000 */
[----:B------:R1:W-:Y:S06]  /*0160*/  STG.E desc[UR6][R6.64], R17 ;  /* 0x0000001106007986 */ /* 0x0003ec000c101906 */
[----:B------:R-:W-:Y:S05]  /*0170*/  @!P0 BRA `(.L_x_35) ;  /* 0xfffffffc00d88947 */ /* 0x000fea000383ffff */
[----:B------:R-:W-:Y:S05]  /*0180*/  EXIT ;  /* 0x000000000000794d */ /* 0x000fea0003800000 */
.L_x_36:
        /* <DEDUP_REMOVED lines=15> */
.L_x_127:


//--------------------- .text._Z9_ge_64_11iPdS_S_ --------------------------
	.section	.text._Z9_ge_64_11iPdS_S_,"ax",@progbits
	.align	128
        .global         _Z9_ge_64_11iPdS_S_
        .type           _Z9_ge_64_11iPdS_S_,@function
        .size           _Z9_ge_64_11iPdS_S_,(.L_x_128 - _Z9_ge_64_11iPdS_S_)
        .other          _Z9_ge_64_11iPdS_S_,@"STO_CUDA_ENTRY STV_DEFAULT"
_Z9_ge_64_11iPdS_S_:
.text._Z9_ge_64_11iPdS_S_:
        /* <DEDUP_REMOVED lines=14> */
.L_x_37:
[----:B0-----:R-:W-:-:S04]  /*00e0*/  IMAD.WIDE R2, R0, 0x8, R10 ;  /* 0x0000000800027825 */ /* 0x001fc800078e020a */
[C---:B---3--:R-:W-:Y:S02]  /*00f0*/  IMAD.WIDE R4, R0.reuse, 0x8, R12 ;  /* 0x0000000800047825 */ /* 0x048fe400078e020c */
[----:B--2---:R-:W2:Y:S04]  /*0100*/  LDG.E.64 R2, desc[UR6][R2.64] ;  /* 0x0000000602027981 */ /* 0x004ea8000c1e1b00 */
[----:B------:R-:W2:Y:S01]  /*0110*/  LDG.E.64 R4, desc[UR6][R4.64] ;  /* 0x0000000604047981 */ /* 0x000ea2000c1e1b00 */
[----:B-1--4-:R-:W-:Y:S01]  /*0120*/  IMAD.WIDE R6, R0, 0x8, R14 ;  /* 0x0000000800067825 */ /* 0x012fe200078e020e */
[----:B------:R-:W-:Y:S02]  /*0130*/  MOV R8, RZ ;  /* 0x000000ff00087202 */ /* 0x000fe40000000f00 */
[----:B------:R-:W-:Y:S01]  /*0140*/  IADD3 R0, PT, PT, R17, R0, RZ ;  /* 0x0000000011007210 */ /* 0x000fe20007ffe0ff */
[----:B--2---:R-:W-:-:S06]  /*0150*/  DSETP.GE.AND P0, PT, R2, R4, PT ;  /* 0x000000040200722a */ /* 0x004fcc0003f06000 */
[----:B------:R-:W-:Y:S02]  /*0160*/  FSEL R9, RZ, 1.875, !P0 ;  /* 0x3ff00000ff097808 */ /* 0x000fe40004000000 */
[----:B------:R-:W-:-:S03]  /*0170*/  ISETP.GE.AND P0, PT, R0, UR5, PT ;  /* 0x0000000500007c0c */ /* 0x000fc6000bf06270 */
[----:B------:R1:W-:Y:S10]  /*0180*/  STG.E.64 desc[UR6][R6.64], R8 ;  /* 0x0000000806007986 */ /* 0x0003f4000c101b06 */
[----:B------:R-:W-:Y:S05]  /*0190*/  @!P0 BRA `(.L_x_37) ;  /* 0xfffffffc00d08947 */ /* 0x000fea000383ffff */
[----:B------:R-:W-:Y:S05]  /*01a0*/  EXIT ;  /* 0x000000000000794d */ /* 0x000fea0003800000 */
.L_x_38:
        /* <DEDUP_REMOVED lines=13> */
.L_x_128:


//--------------------- .text._Z9_ge_32_11iPfS_S_ --------------------------
	.section	.text._Z9_ge_32_11iPfS_S_,"ax",@progbits
	.align	128
        .global         _Z9_ge_32_11iPfS_S_
        .type           _Z9_ge_32_11iPfS_S_,@function
        .size           _Z9_ge_32_11iPfS_S_,(.L_x_129 - _Z9_ge_32_11iPfS_S_)
        .other          _Z9_ge_32_11iPfS_S_,@"STO_CUDA_ENTRY STV_DEFAULT"
_Z9_ge_32_11iPfS_S_:
.text._Z9_ge_32_11iPfS_S_:
        /* <DEDUP_REMOVED lines=14> */
.L_x_39:
[----:B0-----:R-:W-:-:S04]  /*00e0*/  IMAD.WIDE R2, R0, 0x4, R8 ;  /* 0x0000000400027825 */ /* 0x001fc800078e0208 */
[C---:B---3--:R-:W-:Y:S02]  /*00f0*/  IMAD.WIDE R4, R0.reuse, 0x4, R10 ;  /* 0x0000000400047825 */ /* 0x048fe400078e020a */
[----:B--2---:R-:W2:Y:S04]  /*0100*/  LDG.E R2, desc[UR6][R2.64] ;  /* 0x0000000602027981 */ /* 0x004ea8000c1e1900 */
[----:B------:R-:W2:Y:S01]  /*0110*/  LDG.E R5, desc[UR6][R4.64] ;  /* 0x0000000604057981 */ /* 0x000ea2000c1e1900 */
[----:B-1--4-:R-:W-:Y:S01]  /*0120*/  IMAD.WIDE R6, R0, 0x4, R12 ;  /* 0x0000000400067825 */ /* 0x012fe200078e020c */
[----:B------:R-:W-:-:S04]  /*0130*/  IADD3 R0, PT, PT, R15, R0, RZ ;  /* 0x000000000f007210 */ /* 0x000fc80007ffe0ff */
[----:B------:R-:W-:Y:S02]  /*0140*/  ISETP.GE.AND P0, PT, R0, UR5, PT ;  /* 0x0000000500007c0c */ /* 0x000fe4000bf06270 */
[----:B--2---:R-:W-:-:S05]  /*0150*/  FSET.BF.GE.AND R17, R2, R5, PT ;  /* 0x000000050211720a */ /* 0x004fca0003806000 */
[----:B------:R1:W-:Y:S06]  /*0160*/  STG.E desc[UR6][R6.64], R17 ;  /* 0x0000001106007986 */ /* 0x0003ec000c101906 */
[----:B------:R-:W-:Y:S05]  /*0170*/  @!P0 BRA `(.L_x_39) ;  /* 0xfffffffc00d88947 */ /* 0x000fea000383ffff */
[----:B------:R-:W-:Y:S05]  /*0180*/  EXIT ;  /* 0x000000000000794d */ /* 0x000fea0003800000 */
.L_x_40:
        /* <DEDUP_REMOVED lines=15> */
.L_x_129:


//--------------------- .text._Z9_gt_64_11iPdS_S_ --------------------------
	.section	.text._Z9_gt_64_11iPdS_S_,"ax",@progbits
	.align	128
        .global         _Z9_gt_64_11iPdS_S_
        .type           _Z9_gt_64_11iPdS_S_,@function
        .size           _Z9_gt_64_11iPdS_S_,(.L_x_130 - _Z9_gt_64_11iPdS_S_)
        .other          _Z9_gt_64_11iPdS_S_,@"STO_CUDA_ENTRY STV_DEFAULT"
_Z9_gt_64_11iPdS_S_:
.text._Z9_gt_64_11iPdS_S_:
        /* <DEDUP_REMOVED lines=14> */
.L_x_41:
[----:B0-----:R-:W-:-:S04]  /*00e0*/  IMAD.WIDE R2, R0, 0x8, R10 ;  /* 0x0000000800027825 */ /* 0x001fc800078e020a */
[C---:B---3--:R-:W-:Y:S02]  /*00f0*/  IMAD.WIDE R4, R0.reuse, 0x8, R12 ;  /* 0x0000000800047825 */ /* 0x048fe400078e020c */
[----:B--2---:R-:W2:Y:S04]  /*0100*/  LDG.E.64 R2, desc[UR6][R2.64] ;  /* 0x0000000602027981 */ /* 0x004ea8000c1e1b00 */
[----:B------:R-:W2:Y:S01]  /*0110*/  LDG.E.64 R4, desc[UR6][R4.64] ;  /* 0x0000000604047981 */ /* 0x000ea2000c1e1b00 */
[----:B-1--4-:R-:W-:Y:S01]  /*0120*/  IMAD.WIDE R6, R0, 0x8, R14 ;  /* 0x0000000800067825 */ /* 0x012fe200078e020e */
[----:B------:R-:W-:Y:S02]  /*0130*/  MOV R8, RZ ;  /* 0x000000ff00087202 */ /* 0x000fe40000000f00 */
[----:B------:R-:W-:Y:S01]  /*0140*/  IADD3 R0, PT, PT, R17, R0, RZ ;  /* 0x0000000011007210 */ /* 0x000fe20007ffe0ff */
[----:B--2---:R-:W-:-:S06]  /*0150*/  DSETP.GT.AND P0, PT, R2, R4, PT ;  /* 0x000000040200722a */ /* 0x004fcc0003f04000 */
[----:B------:R-:W-:Y:S02]  /*0160*/  FSEL R9, RZ, 1.875, !P0 ;  /* 0x3ff00000ff097808 */ /* 0x000fe40004000000 */
[----:B------:R-:W-:-:S03]  /*0170*/  ISETP.GE.AND P0, PT, R0, UR5, PT ;  /* 0x0000000500007c0c */ /* 0x000fc6000bf06270 */
[----:B------:R1:W-:Y:S10]  /*0180*/  STG.E.64 desc[UR6][R6.64], R8 ;  /* 0x0000000806007986 */ /* 0x0003f4000c101b06 */
[----:B------:R-:W-:Y:S05]  /*0190*/  @!P0 BRA `(.L_x_41) ;  /* 0xfffffffc00d08947 */ /* 0x000fea000383ffff */
[----:B------:R-:W-:Y:S05]  /*01a0*/  EXIT ;  /* 0x000000000000794d */ /* 0x000fea0003800000 */
.L_x_42:
        /* <DEDUP_REMOVED lines=13> */
.L_x_130:


//--------------------- .text._Z9_gt_32_11iPfS_S_ --------------------------
	.section	.text._Z9_gt_32_11iPfS_S_,"ax",@progbits
	.align	128
        .global         _Z9_gt_32_11iPfS_S_
        .type           _Z9_gt_32_11iPfS_S_,@function
        .size           _Z9_gt_32_11iPfS_S_,(.L_x_131 - _Z9_gt_32_11iPfS_S_)
        .other          _Z9_gt_32_11iPfS_S_,@"STO_CUDA_ENTRY STV_DEFAULT"
_Z9_gt_32_11iPfS_S_:
.text._Z9_gt_32_11iPfS_S_:
        /* <DEDUP_REMOVED lines=14> */
.L_x_43:
[----:B0-----:R-:W-:-:S04]  /*00e0*/  IMAD.WIDE R2, R0, 0x4, R8 ;  /* 0x0000000400027825 */ /* 0x001fc800078e0208 */
[C---:B---3--:R-:W-:Y:S02]  /*00f0*/  IMAD.WIDE R4, R0.reuse, 0x4, R10 ;  /* 0x0000000400047825 */ /* 0x048fe400078e020a */
[----:B--2---:R-:W2:Y:S04]  /*0100*/  LDG.E R2, desc[UR6][R2.64] ;  /* 0x0000000602027981 */ /* 0x004ea8000c1e1900 */
[----:B------:R-:W2:Y:S01]  /*0110*/  LDG.E R5, desc[UR6][R4.64] ;  /* 0x0000000604057981 */ /* 0x000ea2000c1e1900 */
[----:B-1--4-:R-:W-:Y:S01]  /*0120*/  IMAD.WIDE R6, R0, 0x4, R12 ;  /* 0x0000000400067825 */ /* 0x012fe200078e020c */
[----:B------:R-:W-:-:S04]  /*0130*/  IADD3 R0, PT, PT, R15, R0, RZ ;  /* 0x000000000f007210 */ /* 0x000fc80007ffe0ff */
[----:B------:R-:W-:Y:S02]  /*0140*/  ISETP.GE.AND P0, PT, R0, UR5, PT ;  /* 0x0000000500007c0c */ /* 0x000fe4000bf06270 */
[----:B--2---:R-:W-:-:S05]  /*0150*/  FSET.BF.GT.AND R17, R2, R5, PT ;  /* 0x000000050211720a */ /* 0x004fca0003804000 */
[----:B------:R1:W-:Y:S06]  /*0160*/  STG.E desc[UR6][R6.64], R17 ;  /* 0x0000001106007986 */ /* 0x0003ec000c101906 */
[----:B------:R-:W-:Y:S05]  /*0170*/  @!P0 BRA `(.L_x_43) ;  /* 0xfffffffc00d88947 */ /* 0x000fea000383ffff */
[----:B------:R-:W-:Y:S05]  /*0180*/  EXIT ;  /* 0x000000000000794d */ /* 0x000fea0003800000 */
.L_x_44:
        /* <DEDUP_REMOVED lines=15> */
.L_x_131:


//--------------------- .text._Z9_ne_64_11iPdS_S_ --------------------------
	.section	.text._Z9_ne_64_11iPdS_S_,"ax",@progbits
	.align	128
        .global         _Z9_ne_64_11iPdS_S_
        .type           _Z9_ne_64_11iPdS_S_,@function
        .size           _Z9_ne_64_11iPdS_S_,(.L_x_132 - _Z9_ne_64_11iPdS_S_)
        .other          _Z9_ne_64_11iPdS_S_,@"STO_CUDA_ENTRY STV_DEFAULT"
_Z9_ne_64_11iPdS_S_:
.text._Z9_ne_64_11iPdS_S_:
        /* <DEDUP_REMOVED lines=14> */
.L_x_45:
[----:B0-----:R-:W-:-:S04]  /*00e0*/  IMAD.WIDE R2, R0, 0x8, R10 ;  /* 0x0000000800027825 */ /* 0x001fc800078e020a */
[C---:B---3--:R-:W-:Y:S02]  /*00f0*/  IMAD.WIDE R4, R0.reuse, 0x8, R12 ;  /* 0x0000000800047825 */ /* 0x048fe400078e020c */
[----:B--2---:R-:W2:Y:S04]  /*0100*/  LDG.E.64 R2, desc[UR6][R2.64] ;  /* 0x0000000602027981 */ /* 0x004ea8000c1e1b00 */
[----:B------:R-:W2:Y:S01]  /*0110*/  LDG.E.64 R4, desc[UR6][R4.64] ;  /* 0x0000000604047981 */ /* 0x000ea2000c1e1b00 */
[----:B-1--4-:R-:W-:Y:S01]  /*0120*/  IMAD.WIDE R6, R0, 0x8, R14 ;  /* 0x0000000800067825 */ /* 0x012fe200078e020e */
[----:B------:R-:W-:Y:S02]  /*0130*/  MOV R8, RZ ;  /* 0x000000ff00087202 */ /* 0x000fe40000000f00 */
[----:B------:R-:W-:Y:S01]  /*0140*/  IADD3 R0, PT, PT, R17, R0, RZ ;  /* 0x0000000011007210 */ /* 0x000fe20007ffe0ff */
[----:B--2---:R-:W-:-:S06]  /*0150*/  DSETP.NEU.AND P0, PT, R2, R4, PT ;  /* 0x000000040200722a */ /* 0x004fcc0003f0d000 */
[----:B------:R-:W-:Y:S02]  /*0160*/  FSEL R9, RZ, 1.875, !P0 ;  /* 0x3ff00000ff097808 */ /* 0x000fe40004000000 */
[----:B------:R-:W-:-:S03]  /*0170*/  ISETP.GE.AND P0, PT, R0, UR5, PT ;  /* 0x0000000500007c0c */ /* 0x000fc6000bf06270 */
[----:B------:R1:W-:Y:S10]  /*0180*/  STG.E.64 desc[UR6][R6.64], R8 ;  /* 0x0000000806007986 */ /* 0x0003f4000c101b06 */
[----:B------:R-:W-:Y:S05]  /*0190*/  @!P0 BRA `(.L_x_45) ;  /* 0xfffffffc00d08947 */ /* 0x000fea000383ffff */
[----:B------:R-:W-:Y:S05]  /*01a0*/  EXIT ;  /* 0x000000000000794d */ /* 0x000fea0003800000 */
.L_x_46:
        /* <DEDUP_REMOVED lines=13> */
.L_x_132:


//--------------------- .text._Z9_ne_32_11iPfS_S_ --------------------------
	.section	.text._Z9_ne_32_11iPfS_S_,"ax",@progbits
	.align	128
        .global         _Z9_ne_32_11iPfS_S_
        .type           _Z9_ne_32_11iPfS_S_,@function
        .size           _Z9_ne_32_11iPfS_S_,(.L_x_133 - _Z9_ne_32_11iPfS_S_)
        .other          _Z9_ne_32_11iPfS_S_,@"STO_CUDA_ENTRY STV_DEFAULT"
_Z9_ne_32_11iPfS_S_:
.text._Z9_ne_32_11iPfS_S_:
        /* <DEDUP_REMOVED lines=14> */
.L_x_47:
[----:B0-----:R-:W-:-:S04]  /*00e0*/  IMAD.WIDE R2, R0, 0x4, R8 ;  /* 0x0000000400027825 */ /* 0x001fc800078e0208 */
[C---:B---3--:R-:W-:Y:S02]  /*00f0*/  IMAD.WIDE R4, R0.reuse, 0x4, R10 ;  /* 0x0000000400047825 */ /* 0x048fe400078e020a */
[----:B--2---:R-:W2:Y:S04]  /*0100*/  LDG.E R2, desc[UR6][R2.64] ;  /* 0x0000000602027981 */ /* 0x004ea8000c1e1900 */
[----:B------:R-:W2:Y:S01]  /*0110*/  LDG.E R5, desc[UR6][R4.64] ;  /* 0x0000000604057981 */ /* 0x000ea2000c1e1900 */
[----:B-1--4-:R-:W-:Y:S01]  /*0120*/  IMAD.WIDE R6, R0, 0x4, R12 ;  /* 0x0000000400067825 */ /* 0x012fe200078e020c */
[----:B------:R-:W-:-:S04]  /*0130*/  IADD3 R0, PT, PT, R15, R0, RZ ;  /* 0x000000000f007210 */ /* 0x000fc80007ffe0ff */
[----:B------:R-:W-:Y:S02]  /*0140*/  ISETP.GE.AND P0, PT, R0, UR5, PT ;  /* 0x0000000500007c0c */ /* 0x000fe4000bf06270 */
[----:B--2---:R-:W-:-:S05]  /*0150*/  FSET.BF.NEU.AND R17, R2, R5, PT ;  /* 0x000000050211720a */ /* 0x004fca000380d000 */
[----:B------:R1:W-:Y:S06]  /*0160*/  STG.E desc[UR6][R6.64], R17 ;  /* 0x0000001106007986 */ /* 0x0003ec000c101906 */
[----:B------:R-:W-:Y:S05]  /*0170*/  @!P0 BRA `(.L_x_47) ;  /* 0xfffffffc00d88947 */ /* 0x000fea000383ffff */
[----:B------:R-:W-:Y:S05]  /*0180*/  EXIT ;  /* 0x000000000000794d */ /* 0x000fea0003800000 */
.L_x_48:
        /* <DEDUP_REMOVED lines=15> */
.L_x_133:


//--------------------- .text._Z9_eq_64_11iPdS_S_ --------------------------
	.section	.text._Z9_eq_64_11iPdS_S_,"ax",@progbits
	.align	128
        .global         _Z9_eq_64_11iPdS_S_
        .type           _Z9_eq_64_11iPdS_S_,@function
        .size           _Z9_eq_64_11iPdS_S_,(.L_x_134 - _Z9_eq_64_11iPdS_S_)
        .other          _Z9_eq_64_11iPdS_S_,@"STO_CUDA_ENTRY STV_DEFAULT"
_Z9_eq_64_11iPdS_S_:
.text._Z9_eq_64_11iPdS_S_:
        /* <DEDUP_REMOVED lines=14> */
.L_x_49:
        /* <DEDUP_REMOVED lines=8> */
[----:B------:R-:W-:Y:S02]  /*0160*/  FSEL R9, RZ, 1.875, P0 ;  /* 0x3ff00000ff097808 */ /* 0x000fe40000000000 */
[----:B------:R-:W-:-:S03]  /*0170*/  ISETP.GE.AND P0, PT, R0, UR5, PT ;  /* 0x0000000500007c0c */ /* 0x000fc6000bf06270 */
[----:B------:R1:W-:Y:S10]  /*0180*/  STG.E.64 desc[UR6][R6.64], R8 ;  /* 0x0000000806007986 */ /* 0x0003f4000c101b06 */
[----:B------:R-:W-:Y:S05]  /*0190*/  @!P0 BRA `(.L_x_49) ;  /* 0xfffffffc00d08947 */ /* 0x000fea000383ffff */
[----:B------:R-:W-:Y:S05]  /*01a0*/  EXIT ;  /* 0x000000000000794d */ /* 0x000fea0003800000 */
.L_x_50:
        /* <DEDUP_REMOVED lines=13> */
.L_x_134:


//--------------------- .text._Z9_eq_32_11iPfS_S_ --------------------------
	.section	.text._Z9_eq_32_11iPfS_S_,"ax",@progbits
	.align	128
        .global         _Z9_eq_32_11iPfS_S_
        .type           _Z9_eq_32_11iPfS_S_,@function
        .size           _Z9_eq_32_11iPfS_S_,(.L_x_135 - _Z9_eq_32_11iPfS_S_)
        .other          _Z9_eq_32_11iPfS_S_,@"STO_CUDA_ENTRY STV_DEFAULT"
_Z9_eq_32_11iPfS_S_:
.text._Z9_eq_32_11iPfS_S_:
        /* <DEDUP_REMOVED lines=14> */
.L_x_51:
[----:B0-----:R-:W-:-:S04]  /*00e0*/  IMAD.WIDE R2, R0, 0x4, R8 ;  /* 0x0000000400027825 */ /* 0x001fc800078e0208 */
[C---:B---3--:R-:W-:Y:S02]  /*00f0*/  IMAD.WIDE R4, R0.reuse, 0x4, R10 ;  /* 0x0000000400047825 */ /* 0x048fe400078e020a */
[----:B--2---:R-:W2:Y:S04]  /*0100*/  LDG.E R2, desc[UR6][R2.64] ;  /* 0x0000000602027981 */ /* 0x004ea8000c1e1900 */
[----:B------:R-:W2:Y:S01]  /*0110*/  LDG.E R5, desc[UR6][R4.64] ;  /* 0x0000000604057981 */ /* 0x000ea2000c1e1900 */
[----:B-1--4-:R-:W-:Y:S01]  /*0120*/  IMAD.WIDE R6, R0, 0x4, R12 ;  /* 0x0000000400067825 */ /* 0x012fe200078e020c */
[----:B------:R-:W-:-:S04]  /*0130*/  IADD3 R0, PT, PT, R15, R0, RZ ;  /* 0x000000000f007210 */ /* 0x000fc80007ffe0ff */
[----:B------:R-:W-:Y:S02]  /*0140*/  ISETP.GE.AND P0, PT, R0, UR5, PT ;  /* 0x0000000500007c0c */ /* 0x000fe4000bf06270 */
[----:B--2---:R-:W-:-:S05]  /*0150*/  FSET.BF.EQ.AND R17, R2, R5, PT ;  /* 0x000000050211720a */ /* 0x004fca0003802000 */
[----:B------:R1:W-:Y:S06]  /*0160*/  STG.E desc[UR6][R6.64], R17 ;  /* 0x0000001106007986 */ /* 0x0003ec000c101906 */
[----:B------:R-:W-:Y:S05]  /*0170*/  @!P0 BRA `(.L_x_51) ;  /* 0xfffffffc00d88947 */ /* 0x000fea000383ffff */
[----:B------:R-:W-:Y:S05]  /*0180*/  EXIT ;  /* 0x000000000000794d */ /* 0x000fea0003800000 */
.L_x_52:
        /* <DEDUP_REMOVED lines=15> */
.L_x_135:


//--------------------- .text._Z10_min_64_11iPdS_S_ --------------------------
	.section	.text._Z10_min_64_11iPdS_S_,"ax",@progbits
	.align	128
        .global         _Z10_min_64_11iPdS_S_
        .type           _Z10_min_64_11iPdS_S_,@function
        .size           _Z10_min_64_11iPdS_S_,(.L_x_136 - _Z10_min_64_11iPdS_S_)
        .other          _Z10_min_64_11iPdS_S_,@"STO_CUDA_ENTRY STV_DEFAULT"
_Z10_min_64_11iPdS_S_:
.text._Z10_min_64_11iPdS_S_:
        /* <DEDUP_REMOVED lines=14> */
.L_x_53:
[----:B0-----:R-:W-:-:S04]  /*00e0*/  IMAD.WIDE R2, R0, 0x8, R10 ;  /* 0x0000000800027825 */ /* 0x001fc800078e020a */
[C---:B---3--:R-:W-:Y:S02]  /*00f0*/  IMAD.WIDE R4, R0.reuse, 0x8, R12 ;  /* 0x0000000800047825 */ /* 0x048fe400078e020c */
[----:B--2---:R-:W2:Y:S04]  /*0100*/  LDG.E.64 R2, desc[UR6][R2.64] ;  /* 0x0000000602027981 */ /* 0x004ea8000c1e1b00 */
[----:B------:R-:W2:Y:S01]  /*0110*/  LDG.E.64 R4, desc[UR6][R4.64] ;  /* 0x0000000604047981 */ /* 0x000ea2000c1e1b00 */
[----:B-1--4-:R-:W-:Y:S01]  /*0120*/  IMAD.WIDE R6, R0, 0x8, R14 ;  /* 0x0000000800067825 */ /* 0x012fe200078e020e */
[----:B------:R-:W-:Y:S01]  /*0130*/  IADD3 R0, PT, PT, R17, R0, RZ ;  /* 0x0000000011007210 */ /* 0x000fe20007ffe0ff */
[----:B--2---:R-:W-:-:S06]  /*0140*/  DSETP.GEU.AND P0, PT, R2, R4, PT ;  /* 0x000000040200722a */ /* 0x004fcc0003f0e000 */
[----:B------:R-:W-:Y:S02]  /*0150*/  FSEL R8, R2, R4, !P0 ;  /* 0x0000000402087208 */ /* 0x000fe40004000000 */
[----:B------:R-:W-:Y:S02]  /*0160*/  FSEL R9, R3, R5, !P0 ;  /* 0x0000000503097208 */ /* 0x000fe40004000000 */
[----:B------:R-:W-:-:S03]  /*0170*/  ISETP.GE.AND P0, PT, R0, UR5, PT ;  /* 0x0000000500007c0c */ /* 0x000fc6000bf06270 */
[----:B------:R1:W-:Y:S10]  /*0180*/  STG.E.64 desc[UR6][R6.64], R8 ;  /* 0x0000000806007986 */ /* 0x0003f4000c101b06 */
[----:B------:R-:W-:Y:S05]  /*0190*/  @!P0 BRA `(.L_x_53) ;  /* 0xfffffffc00d08947 */ /* 0x000fea000383ffff */
[----:B------:R-:W-:Y:S05]  /*01a0*/  EXIT ;  /* 0x000000000000794d */ /* 0x000fea0003800000 */
.L_x_54:
        /* <DEDUP_REMOVED lines=13> */
.L_x_136:


//--------------------- .text._Z10_min_32_11iPfS_S_ --------------------------
	.section	.text._Z10_min_32_11iPfS_S_,"ax",@progbits
	.align	128
        .global         _Z10_min_32_11iPfS_S_
        .type           _Z10_min_32_11iPfS_S_,@function
        .size           _Z10_min_32_11iPfS_S_,(.L_x_137 - _Z10_min_32_11iPfS_S_)
        .other          _Z10_min_32_11iPfS_S_,@"STO_CUDA_ENTRY STV_DEFAULT"
_Z10_min_32_11iPfS_S_:
.text._Z10_min_32_11iPfS_S_:
        /* <DEDUP_REMOVED lines=14> */
.L_x_55:
[----:B0-----:R-:W-:-:S04]  /*00e0*/  IMAD.WIDE R2, R0, 0x4, R8 ;  /* 0x0000000400027825 */ /* 0x001fc800078e0208 */
[C---:B---3--:R-:W-:Y:S02]  /*00f0*/  IMAD.WIDE R4, R0.reuse, 0x4, R10 ;  /* 0x0000000400047825 */ /* 0x048fe400078e020a */
[----:B--2---:R-:W2:Y:S04]  /*0100*/  LDG.E R2, desc[UR6][R2.64] ;  /* 0x0000000602027981 */ /* 0x004ea8000c1e1900 */
[----:B------:R-:W2:Y:S01]  /*0110*/  LDG.E R5, desc[UR6][R4.64] ;  /* 0x0000000604057981 */ /* 0x000ea2000c1e1900 */
[----:B-1--4-:R-:W-:Y:S01]  /*0120*/  IMAD.WIDE R6, R0, 0x4, R12 ;  /* 0x0000000400067825 */ /* 0x012fe200078e020c */
[----:B------:R-:W-:Y:S02]  /*0130*/  IADD3 R0, PT, PT, R15, R0, RZ ;  /* 0x000000000f007210 */ /* 0x000fe40007ffe0ff */
[----:B--2---:R-:W-:-:S04]  /*0140*/  FSETP.GEU.AND P0, PT, R2, R5, PT ;  /* 0x000000050200720b */ /* 0x004fc80003f0e000 */
[----:B------:R-:W-:Y:S02]  /*0150*/  FSEL R17, R2, R5, !P0 ;  /* 0x0000000502117208 */ /* 0x000fe40004000000 */
[----:B------:R-:W-:-:S03]  /*0160*/  ISETP.GE.AND P0, PT, R0, UR5, PT ;  /* 0x0000000500007c0c */ /* 0x000fc6000bf06270 */
[----:B------:R1:W-:Y:S10]  /*0170*/  STG.E desc[UR6][R6.64], R17 ;  /* 0x0000001106007986 */ /* 0x0003f4000c101906 */
[----:B------:R-:W-:Y:S05]  /*0180*/  @!P0 BRA `(.L_x_55) ;  /* 0xfffffffc00d48947 */ /* 0x000fea000383ffff */
[----:B------:R-:W-:Y:S05]  /*0190*/  EXIT ;  /* 0x000000000000794d */ /* 0x000fea0003800000 */
.L_x_56:
        /* <DEDUP_REMOVED lines=14> */
.L_x_137:


//--------------------- .text._Z10_max_64_11iPdS_S_ --------------------------
	.section	.text._Z10_max_64_11iPdS_S_,"ax",@progbits
	.align	128
        .global         _Z10_max_64_11iPdS_S_
        .type           _Z10_max_64_11iPdS_S_,@function
        .size           _Z10_max_64_11iPdS_S_,(.L_x_138 - _Z10_max_64_11iPdS_S_)
        .other          _Z10_max_64_11iPdS_S_,@"STO_CUDA_ENTRY STV_DEFAULT"
_Z10_max_64_11iPdS_S_:
.text._Z10_max_64_11iPdS_S_:
        /* <DEDUP_REMOVED lines=14> */
.L_x_57:
[----:B0-----:R-:W-:-:S04]  /*00e0*/  IMAD.WIDE R2, R0, 0x8, R10 ;  /* 0x0000000800027825 */ /* 0x001fc800078e020a */
[C---:B---3--:R-:W-:Y:S02]  /*00f0*/  IMAD.WIDE R4, R0.reuse, 0x8, R12 ;  /* 0x0000000800047825 */ /* 0x048fe400078e020c */
[----:B--2---:R-:W2:Y:S04]  /*0100*/  LDG.E.64 R2, desc[UR6][R2.64] ;  /* 0x0000000602027981 */ /* 0x004ea8000c1e1b00 */
[----:B------:R-:W2:Y:S01]  /*0110*/  LDG.E.64 R4, desc[UR6][R4.64] ;  /* 0x0000000604047981 */ /* 0x000ea2000c1e1b00 */
[----:B-1--4-:R-:W-:Y:S01]  /*0120*/  IMAD.WIDE R6, R0, 0x8, R14 ;  /* 0x0000000800067825 */ /* 0x012fe200078e020e */
[----:B------:R-:W-:Y:S01]  /*0130*/  IADD3 R0, PT, PT, R17, R0, RZ ;  /* 0x0000000011007210 */ /* 0x000fe20007ffe0ff */
[----:B--2---:R-:W-:-:S06]  /*0140*/  DSETP.GT.AND P0, PT, R2, R4, PT ;  /* 0x000000040200722a */ /* 0x004fcc0003f04000 */
[----:B------:R-:W-:Y:S02]  /*0150*/  FSEL R8, R2, R4, P0 ;  /* 0x0000000402087208 */ /* 0x000fe40000000000 */
[----:B------:R-:W-:Y:S02]  /*0160*/  FSEL R9, R3, R5, P0 ;  /* 0x0000000503097208 */ /* 0x000fe40000000000 */
[----:B------:R-:W-:-:S03]  /*0170*/  ISETP.GE.AND P0, PT, R0, UR5, PT ;  /* 0x0000000500007c0c */ /* 0x000fc6000bf06270 */
[----:B------:R1:W-:Y:S10]  /*0180*/  STG.E.64 desc[UR6][R6.64], R8 ;  /* 0x0000000806007986 */ /* 0x0003f4000c101b06 */
[----:B------:R-:W-:Y:S05]  /*0190*/  @!P0 BRA `(.L_x_57) ;  /* 0xfffffffc00d08947 */ /* 0x000fea000383ffff */
[----:B------:R-:W-:Y:S05]  /*01a0*/  EXIT ;  /* 0x000000000000794d */ /* 0x000fea0003800000 */
.L_x_58:
        /* <DEDUP_REMOVED lines=13> */
.L_x_138:


//--------------------- .text._Z10_max_32_11iPfS_S_ --------------------------
	.section	.text._Z10_max_32_11iPfS_S_,"ax",@progbits
	.align	128
        .global         _Z10_max_32_11iPfS_S_
        .type           _Z10_max_32_11iPfS_S_,@function
        .size           _Z10_max_32_11iPfS_S_,(.L_x_139 - _Z10_max_32_11iPfS_S_)
        .other          _Z10_max_32_11iPfS_S_,@"STO_CUDA_ENTRY STV_DEFAULT"
_Z10_max_32_11iPfS_S_:
.text._Z10_max_32_11iPfS_S_:
        /* <DEDUP_REMOVED lines=14> */
.L_x_59:
[----:B0-----:R-:W-:-:S04]  /*00e0*/  IMAD.WIDE R2, R0, 0x4, R8 ;  /* 0x0000000400027825 */ /* 0x001fc800078e0208 */
[C---:B---3--:R-:W-:Y:S02]  /*00f0*/  IMAD.WIDE R4, R0.reuse, 0x4, R10 ;  /* 0x0000000400047825 */ /* 0x048fe400078e020a */
[----:B--2---:R-:W2:Y:S04]  /*0100*/  LDG.E R2, desc[UR6][R2.64] ;  /* 0x0000000602027981 */ /* 0x004ea8000c1e1900 */
[----:B------:R-:W2:Y:S01]  /*0110*/  LDG.E R5, desc[UR6][R4.64] ;  /* 0x0000000604057981 */ /* 0x000ea2000c1e1900 */
[----:B-1--4-:R-:W-:Y:S01]  /*0120*/  IMAD.WIDE R6, R0, 0x4, R12 ;  /* 0x0000000400067825 */ /* 0x012fe200078e020c */
[----:B------:R-:W-:Y:S02]  /*0130*/  IADD3 R0, PT, PT, R15, R0, RZ ;  /* 0x000000000f007210 */ /* 0x000fe40007ffe0ff */
[----:B--2---:R-:W-:-:S04]  /*0140*/  FSETP.GT.AND P0, PT, R2, R5, PT ;  /* 0x000000050200720b */ /* 0x004fc80003f04000 */
[----:B------:R-:W-:Y:S02]  /*0150*/  FSEL R17, R2, R5, P0 ;  /* 0x0000000502117208 */ /* 0x000fe40000000000 */
[----:B------:R-:W-:-:S03]  /*0160*/  ISETP.GE.AND P0, PT, R0, UR5, PT ;  /* 0x0000000500007c0c */ /* 0x000fc6000bf06270 */
[----:B------:R1:W-:Y:S10]  /*0170*/  STG.E desc[UR6][R6.64], R17 ;  /* 0x0000001106007986 */ /* 0x0003f4000c101906 */
[----:B------:R-:W-:Y:S05]  /*0180*/  @!P0 BRA `(.L_x_59) ;  /* 0xfffffffc00d48947 */ /* 0x000fea000383ffff */
[----:B------:R-:W-:Y:S05]  /*0190*/  EXIT ;  /* 0x000000000000794d */ /* 0x000fea0003800000 */
.L_x_60:
        /* <DEDUP_REMOVED lines=14> */
.L_x_139:


//--------------------- .text._Z10_pow_64_11iPdS_S_ --------------------------
	.section	.text._Z10_pow_64_11iPdS_S_,"ax",@progbits
	.align	128
        .global         _Z10_pow_64_11iPdS_S_
        .type           _Z10_pow_64_11iPdS_S_,@function
        .size           _Z10_pow_64_11iPdS_S_,(.L_x_111 - _Z10_pow_64_11iPdS_S_)
        .other          _Z10_pow_64_11iPdS_S_,@"STO_CUDA_ENTRY STV_DEFAULT"
_Z10_pow_64_11iPdS_S_:
.text._Z10_pow_64_11iPdS_S_:
        /* <DEDUP_REMOVED lines=15> */
.L_x_67:
[----:B-1-3--:R-:W-:-:S06]  /*00f0*/  IMAD.WIDE R6, R2, 0x8, R10 ;  /* 0x0000000802067825 */ /* 0x00afcc00078e020a */
[----:B--2---:R-:W2:Y:S01]  /*0100*/  LDG.E.64 R6, desc[UR6][R6.64] ;  /* 0x0000000606067981 */ /* 0x004ea2000c1e1b00 */
[----:B0-----:R-:W-:-:S06]  /*0110*/  IMAD.WIDE R4, R2, 0x8, R12 ;  /* 0x0000000802047825 */ /* 0x001fcc00078e020c */
        /* <DEDUP_REMOVED lines=23> */
[----:B------:R-:W-:Y:S05]  /*0290*/  CALL.REL.NOINC `($_Z10_pow_64_11iPdS_S_$__internal_accurate_pow) ;  /* 0x0000000000dc7944 */ /* 0x000fea0003c00000 */
[----:B------:R-:W-:Y:S05]  /*02a0*/  BSYNC.RECONVERGENT B1 ;  /* 0x0000000000017941 */ /* 0x000fea0003800200 */
.L_x_63:
        /* <DEDUP_REMOVED lines=12> */
.L_x_62:
[----:B------:R-:W-:Y:S05]  /*0370*/  BSYNC.RECONVERGENT B0 ;  /* 0x0000000000007941 */ /* 0x000fea0003800200 */
.L_x_61:
        /* <DEDUP_REMOVED lines=19> */
.L_x_66:
        /* <DEDUP_REMOVED lines=11> */
.L_x_65:
[----:B------:R-:W-:Y:S05]  /*0560*/  BSYNC.RECONVERGENT B0 ;  /* 0x0000000000007941 */ /* 0x000fea0003800200 */
.L_x_64:
        /* <DEDUP_REMOVED lines=10> */
        .type           $_Z10_pow_64_11iPdS_S_$__internal_accurate_pow,@function
        .size           $_Z10_pow_64_11iPdS_S_$__internal_accurate_pow,(.L_x_111 - $_Z10_pow_64_11iPdS_S_$__internal_accurate_pow)
$_Z10_pow_64_11iPdS_S_$__internal_accurate_pow:
        /* <DEDUP_REMOVED lines=168> */
.L_x_68:
[----:B------:R-:W-:Y:S02]  /*1090*/  DFMA R20, R20, R14, R14 ;  /* 0x0000000e1414722b */ /* 0x000fe4000000000e */
[----:B------:R-:W-:-:S08]  /*10a0*/  DSETP.NEU.AND P0, PT, |R14|, +INF , PT ;  /* 0x7ff000000e00742a */ /* 0x000fd00003f0d200 */
[----:B------:R-:W-:Y:S01]  /*10b0*/  FSEL R19, R14, R20, !P0 ;  /* 0x000000140e137208 */ /* 0x000fe20004000000 */
[----:B------:R-:W-:Y:S01]  /*10c0*/  IMAD.MOV.U32 R14, RZ, RZ, R0 ;  /* 0x000000ffff0e7224 */ /* 0x000fe200078e0000 */
[----:B------:R-:W-:Y:S01]  /*10d0*/  FSEL R20, R15, R21, !P0 ;  /* 0x000000150f147208 */ /* 0x000fe20004000000 */
[----:B------:R-:W-:-:S04]  /*10e0*/  IMAD.MOV.U32 R15, RZ, RZ, 0x0 ;  /* 0x00000000ff0f7424 */ /* 0x000fc800078e00ff */
[----:B------:R-:W-:Y:S05]  /*10f0*/  RET.REL.NODEC R14 `(_Z10_pow_64_11iPdS_S_) ;  /* 0xffffffec0ec07950 */ /* 0x000fea0003c3ffff */
.L_x_69:
        /* <DEDUP_REMOVED lines=16> */
.L_x_111:


//--------------------- .text._Z10_pow_32_11iPfS_S_ --------------------------
	.section	.text._Z10_pow_32_11iPfS_S_,"ax",@progbits
	.align	128
        .global         _Z10_pow_32_11iPfS_S_
        .type           _Z10_pow_32_11iPfS_S_,@function
        .size           _Z10_pow_32_11iPfS_S_,(.L_x_141 - _Z10_pow_32_11iPfS_S_)
        .other          _Z10_pow_32_11iPfS_S_,@"STO_CUDA_ENTRY STV_DEFAULT"
_Z10_pow_32_11iPfS_S_:
.text._Z10_pow_32_11iPfS_S_:
        /* <DEDUP_REMOVED lines=15> */
.L_x_72:
[----:B01----:R-:W-:-:S05]  /*00f0*/  IMAD.WIDE R12, R9, 0x4, R2 ;  /* 0x00000004090c7825 */ /* 0x003fca00078e0202 */
[----:B--2---:R-:W2:Y:S01]  /*0100*/  LDG.E R8, desc[UR6][R12.64] ;  /* 0x000000060c087981 */ /* 0x004ea2000c1e1900 */
[----:B---3--:R-:W-:-:S06]  /*0110*/  IMAD.WIDE R10, R9, 0x4, R4 ;  /* 0x00000004090a7825 */ /* 0x008fcc00078e0204 */
        /* <DEDUP_REMOVED lines=94> */
.L_x_71:
[----:B------:R-:W-:Y:S05]  /*0700*/  BSYNC.RECONVERGENT B0 ;  /* 0x0000000000007941 */ /* 0x000fea0003800200 */
.L_x_70:
[----:B------:R-:W-:-:S05]  /*0710*/  IMAD.WIDE R10, R19, 0x4, R6 ;  /* 0x00000004130a7825 */ /* 0x000fca00078e0206 */
[----:B------:R1:W-:Y:S01]  /*0720*/  STG.E desc[UR6][R10.64], R13 ;  /* 0x0000000d0a007986 */ /* 0x0003e2000c101906 */
[----:B------:R-:W-:Y:S05]  /*0730*/  @!P1 BRA `(.L_x_72) ;  /* 0xfffffff8006c9947 */ /* 0x000fea000383ffff */
[----:B------:R-:W-:Y:S05]  /*0740*/  EXIT ;  /* 0x000000000000794d */ /* 0x000fea0003800000 */
.L_x_73:
        /* <DEDUP_REMOVED lines=11> */
.L_x_141:


//--------------------- .text._Z10_div_64_11iPdS_S_ --------------------------
	.section	.text._Z10_div_64_11iPdS_S_,"ax",@progbits
	.align	128
        .global         _Z10_div_64_11iPdS_S_
        .type           _Z10_div_64_11iPdS_S_,@function
        .size           _Z10_div_64_11iPdS_S_,(.L_x_112 - _Z10_div_64_11iPdS_S_)
        .other          _Z10_div_64_11iPdS_S_,@"STO_CUDA_ENTRY STV_DEFAULT"
_Z10_div_64_11iPdS_S_:
.text._Z10_div_64_11iPdS_S_:
        /* <DEDUP_REMOVED lines=15> */
.L_x_76:
[----:B---3--:R-:W-:-:S06]  /*00f0*/  IMAD.WIDE R28, R2, 0x8, R14 ;  /* 0x00000008021c7825 */ /* 0x008fcc00078e020e */
[----:B--2---:R-:W2:Y:S01]  /*0100*/  LDG.E.64 R28, desc[UR6][R28.64] ;  /* 0x000000061c1c7981 */ /* 0x004ea2000c1e1b00 */
[----:B0-----:R-:W-:-:S06]  /*0110*/  IMAD.WIDE R20, R2, 0x8, R16 ;  /* 0x0000000802147825 */ /* 0x001fcc00078e0210 */
[----:B------:R-:W3:Y:S01]  /*0120*/  LDG.E.64 R20, desc[UR6][R20.64] ;  /* 0x0000000614147981 */ /* 0x000ee2000c1e1b00 */
[----:B-1----:R-:W-:Y:S01]  /*0130*/  IMAD.MOV.U32 R4, RZ, RZ, 0x1 ;  /* 0x00000001ff047424 */ /* 0x002fe200078e00ff */
[----:B------:R-:W-:Y:S01]  /*0140*/  BSSY.RECONVERGENT B0, `(.L_x_74) ;  /* 0x0000015000007945 */ /* 0x000fe20003800200 */
[----:B--2---:R-:W0:Y:S01]  /*0150*/  MUFU.RCP64H R5, R29 ;  /* 0x0000001d00057308 */ /* 0x004e220000001800 */
[----:B---3--:R-:W-:-:S03]  /*0160*/  FSETP.GEU.AND P2, PT, |R21|, 6.5827683646048100446e-37, PT ;  /* 0x036000001500780b */ /* 0x008fc60003f4e200 */
[----:B0-----:R-:W-:-:S08]  /*0170*/  DFMA R6, -R28, R4, 1 ;  /* 0x3ff000001c06742b */ /* 0x001fd00000000104 */
[----:B------:R-:W-:-:S08]  /*0180*/  DFMA R6, R6, R6, R6 ;  /* 0x000000060606722b */ /* 0x000fd00000000006 */
[----:B------:R-:W-:-:S08]  /*0190*/  DFMA R6, R4, R6, R4 ;  /* 0x000000060406722b */ /* 0x000fd00000000004 */
[----:B------:R-:W-:-:S08]  /*01a0*/  DFMA R4, -R28, R6, 1 ;  /* 0x3ff000001c04742b */ /* 0x000fd00000000106 */
[----:B------:R-:W-:-:S08]  /*01b0*/  DFMA R4, R6, R4, R6 ;  /* 0x000000040604722b */ /* 0x000fd00000000006 */
[----:B------:R-:W-:-:S08]  /*01c0*/  DMUL R6, R20, R4 ;  /* 0x0000000414067228 */ /* 0x000fd00000000000 */
[----:B------:R-:W-:-:S08]  /*01d0*/  DFMA R8, -R28, R6, R20 ;  /* 0x000000061c08722b */ /* 0x000fd00000000114 */
[----:B------:R-:W-:Y:S01]  /*01e0*/  DFMA R6, R4, R8, R6 ;  /* 0x000000080406722b */ /* 0x000fe20000000006 */
[--C-:B------:R-:W-:Y:S02]  /*01f0*/  IMAD.MOV.U32 R4, RZ, RZ, R2.reuse ;  /* 0x000000ffff047224 */ /* 0x100fe400078e0002 */
[----:B------:R-:W-:-:S05]  /*0200*/  IMAD.IADD R2, R3, 0x1, R2 ;  /* 0x0000000103027824 */ /* 0x000fca00078e0202 */
[----:B----4-:R-:W-:Y:S02]  /*0210*/  ISETP.GE.AND P1, PT, R2, UR5, PT ;  /* 0x0000000502007c0c */ /* 0x010fe4000bf26270 */
[----:B------:R-:W-:-:S05]  /*0220*/  FFMA R0, RZ, R29, R7 ;  /* 0x0000001dff007223 */ /* 0x000fca0000000007 */
[----:B------:R-:W-:-:S13]  /*0230*/  FSETP.GT.AND P0, PT, |R0|, 1.469367938527859385e-39, PT ;  /* 0x001000000000780b */ /* 0x000fda0003f04200 */
[----:B------:R-:W-:Y:S05]  /*0240*/  @P0 BRA P2, `(.L_x_75) ;  /* 0x0000000000100947 */ /* 0x000fea0001000000 */
[----:B------:R-:W-:-:S07]  /*0250*/  MOV R0, 0x270 ;  /* 0x0000027000007802 */ /* 0x000fce0000000f00 */
[----:B------:R-:W-:Y:S05]  /*0260*/  CALL.REL.NOINC `($__internal_0_$__cuda_sm20_div_rn_f64_full) ;  /* 0x00000000001c7944 */ /* 0x000fea0003c00000 */
[----:B------:R-:W-:Y:S02]  /*0270*/  IMAD.MOV.U32 R6, RZ, RZ, R20 ;  /* 0x000000ffff067224 */ /* 0x000fe400078e0014 */
[----:B------:R-:W-:-:S07]  /*0280*/  IMAD.MOV.U32 R7, RZ, RZ, R21 ;  /* 0x000000ffff077224 */ /* 0x000fce00078e0015 */
.L_x_75:
[----:B------:R-:W-:Y:S05]  /*0290*/  BSYNC.RECONVERGENT B0 ;  /* 0x0000000000007941 */ /* 0x000fea0003800200 */
.L_x_74:
[----:B------:R-:W-:-:S05]  /*02a0*/  IMAD.WIDE R4, R4, 0x8, R12 ;  /* 0x0000000804047825 */ /* 0x000fca00078e020c */
[----:B------:R1:W-:Y:S01]  /*02b0*/  STG.E.64 desc[UR6][R4.64], R6 ;  /* 0x0000000604007986 */ /* 0x0003e2000c101b06 */
[----:B------:R-:W-:Y:S05]  /*02c0*/  @!P1 BRA `(.L_x_76) ;  /* 0xfffffffc00889947 */ /* 0x000fea000383ffff */
[----:B------:R-:W-:Y:S05]  /*02d0*/  EXIT ;  /* 0x000000000000794d */ /* 0x000fea0003800000 */
        .weak           $__internal_0_$__cuda_sm20_div_rn_f64_full
        .type           $__internal_0_$__cuda_sm20_div_rn_f64_full,@function
        .size           $__internal_0_$__cuda_sm20_div_rn_f64_full,(.L_x_112 - $__internal_0_$__cuda_sm20_div_rn_f64_full)
$__internal_0_$__cuda_sm20_div_rn_f64_full:
[C---:B------:R-:W-:Y:S01]  /*02e0*/  FSETP.GEU.AND P0, PT, |R29|.reuse, 1.469367938527859385e-39, PT ;  /* 0x001000001d00780b */ /* 0x040fe20003f0e200 */
[--C-:B------:R-:W-:Y:S01]  /*02f0*/  IMAD.MOV.U32 R8, RZ, RZ, R28.reuse ;  /* 0x000000ffff087224 */ /* 0x100fe200078e001c */
[C---:B------:R-:W-:Y:S01]  /*0300*/  LOP3.LUT R10, R29.reuse, 0x800fffff, RZ, 0xc0, !PT ;  /* 0x800fffff1d0a7812 */ /* 0x040fe200078ec0ff */
[----:B------:R-:W-:Y:S01]  /*0310*/  IMAD.MOV.U32 R9, RZ, RZ, R29 ;  /* 0x000000ffff097224 */ /* 0x000fe200078e001d */
[----:B------:R-:W-:Y:S01]  /*0320*/  BSSY.RECONVERGENT B1, `(.L_x_77) ;  /* 0x0000057000017945 */ /* 0x000fe20003800200 */
[----:B------:R-:W-:Y:S01]  /*0330*/  IMAD.MOV.U32 R7, RZ, RZ, R21 ;  /* 0x000000ffff077224 */ /* 0x000fe200078e0015 */
[----:B------:R-:W-:Y:S01]  /*0340*/  LOP3.LUT R11, R10, 0x3ff00000, RZ, 0xfc, !PT ;  /* 0x3ff000000a0b7812 */ /* 0x000fe200078efcff */
[----:B------:R-:W-:Y:S01]  /*0350*/  IMAD.MOV.U32 R10, RZ, RZ, R28 ;  /* 0x000000ffff0a7224 */ /* 0x000fe200078e001c */
[----:B------:R-:W-:Y:S01]  /*0360*/  LOP3.LUT R28, R29, 0x7ff00000, RZ, 0xc0, !PT ;  /* 0x7ff000001d1c7812 */ /* 0x000fe200078ec0ff */
[----:B------:R-:W-:Y:S01]  /*0370*/  IMAD.MOV.U32 R18, RZ, RZ, 0x1 ;  /* 0x00000001ff127424 */ /* 0x000fe200078e00ff */
[C---:B------:R-:W-:Y:S01]  /*0380*/  FSETP.GEU.AND P3, PT, |R7|.reuse, 1.469367938527859385e-39, PT ;  /* 0x001000000700780b */ /* 0x040fe20003f6e200 */
[----:B------:R-:W-:Y:S01]  /*0390*/  IMAD.MOV.U32 R6, RZ, RZ, R20 ;  /* 0x000000ffff067224 */ /* 0x000fe200078e0014 */
[----:B------:R-:W-:Y:S01]  /*03a0*/  LOP3.LUT R5, R7, 0x7ff00000, RZ, 0xc0, !PT ;  /* 0x7ff0000007057812 */ /* 0x000fe200078ec0ff */
[----:B------:R-:W-:Y:S01]  /*03b0*/  @!P0 DMUL R10, R8, 8.98846567431157953865e+307 ;  /* 0x7fe00000080a8828 */ /* 0x000fe20000000000 */
[----:B------:R-:W-:-:S02]  /*03c0*/  IMAD.MOV.U32 R26, RZ, RZ, 0x1ca00000 ;  /* 0x1ca00000ff1a7424 */ /* 0x000fc400078e00ff */
[----:B------:R-:W-:-:S03]  /*03d0*/  ISETP.GE.U32.AND P2, PT, R5, R28, PT ;  /* 0x0000001c0500720c */ /* 0x000fc60003f46070 */
[----:B------:R-:W0:Y:S04]  /*03e0*/  MUFU.RCP64H R19, R11 ;  /* 0x0000000b00137308 */ /* 0x000e280000001800 */
[----:B------:R-:W-:Y:S02]  /*03f0*/  @!P3 LOP3.LUT R20, R9, 0x7ff00000, RZ, 0xc0, !PT ;  /* 0x7ff000000914b812 */ /* 0x000fe400078ec0ff */
[----:B------:R-:W-:Y:S02]  /*0400*/  @!P0 LOP3.LUT R28, R11, 0x7ff00000, RZ, 0xc0, !PT ;  /* 0x7ff000000b1c8812 */ /* 0x000fe400078ec0ff */
[----:B------:R-:W-:-:S04]  /*0410*/  @!P3 ISETP.GE.U32.AND P4, PT, R5, R20, PT ;  /* 0x000000140500b20c */ /* 0x000fc80003f86070 */
[----:B------:R-:W-:-:S04]  /*0420*/  @!P3 SEL R21, R26, 0x63400000, !P4 ;  /* 0x634000001a15b807 */ /* 0x000fc80006000000 */
[----:B------:R-:W-:Y:S01]  /*0430*/  @!P3 LOP3.LUT R24, R21, 0x80000000, R7, 0xf8, !PT ;  /* 0x800000001518b812 */ /* 0x000fe200078ef807 */
[----:B0-----:R-:W-:-:S03]  /*0440*/  DFMA R22, R18, -R10, 1 ;  /* 0x3ff000001216742b */ /* 0x001fc6000000080a */
[----:B------:R-:W-:Y:S01]  /*0450*/  @!P3 LOP3.LUT R25, R24, 0x100000, RZ, 0xfc, !PT ;  /* 0x001000001819b812 */ /* 0x000fe200078efcff */
[----:B------:R-:W-:-:S04]  /*0460*/  @!P3 IMAD.MOV.U32 R24, RZ, RZ, RZ ;  /* 0x000000ffff18b224 */ /* 0x000fc800078e00ff */
[----:B------:R-:W-:-:S08]  /*0470*/  DFMA R22, R22, R22, R22 ;  /* 0x000000161616722b */ /* 0x000fd00000000016 */
[----:B------:R-:W-:Y:S01]  /*0480*/  DFMA R22, R18, R22, R18 ;  /* 0x000000161216722b */ /* 0x000fe20000000012 */
[----:B------:R-:W-:Y:S01]  /*0490*/  SEL R19, R26, 0x63400000, !P2 ;  /* 0x634000001a137807 */ /* 0x000fe20005000000 */
[----:B------:R-:W-:-:S03]  /*04a0*/  IMAD.MOV.U32 R18, RZ, RZ, R6 ;  /* 0x000000ffff127224 */ /* 0x000fc600078e0006 */
[----:B------:R-:W-:-:S03]  /*04b0*/  LOP3.LUT R19, R19, 0x800fffff, R7, 0xf8, !PT ;  /* 0x800fffff13137812 */ /* 0x000fc600078ef807 */
[----:B------:R-:W-:-:S03]  /*04c0*/  DFMA R20, R22, -R10, 1 ;  /* 0x3ff000001614742b */ /* 0x000fc6000000080a */
[----:B------:R-:W-:-:S05]  /*04d0*/  @!P3 DFMA R18, R18, 2, -R24 ;  /* 0x400000001212b82b */ /* 0x000fca0000000818 */
[----:B------:R-:W-:-:S08]  /*04e0*/  DFMA R20, R22, R20, R22 ;  /* 0x000000141614722b */ /* 0x000fd00000000016 */
[----:B------:R-:W-:-:S08]  /*04f0*/  DMUL R22, R20, R18 ;  /* 0x0000001214167228 */ /* 0x000fd00000000000 */
[----:B------:R-:W-:-:S08]  /*0500*/  DFMA R24, R22, -R10, R18 ;  /* 0x8000000a1618722b */ /* 0x000fd00000000012 */
[----:B------:R-:W-:Y:S01]  /*0510*/  DFMA R24, R20, R24, R22 ;  /* 0x000000181418722b */ /* 0x000fe20000000016 */
[----:B------:R-:W-:Y:S01]  /*0520*/  IMAD.MOV.U32 R23, RZ, RZ, R5 ;  /* 0x000000ffff177224 */ /* 0x000fe200078e0005 */
[----:B------:R-:W-:-:S05]  /*0530*/  @!P3 LOP3.LUT R23, R19, 0x7ff00000, RZ, 0xc0, !PT ;  /* 0x7ff000001317b812 */ /* 0x000fca00078ec0ff */
[----:B------:R-:W-:-:S05]  /*0540*/  VIADD R20, R23, 0xffffffff ;  /* 0xffffffff17147836 */ /* 0x000fca0000000000 */
[----:B------:R-:W-:Y:S01]  /*0550*/  ISETP.GT.U32.AND P0, PT, R20, 0x7feffffe, PT ;  /* 0x7feffffe1400780c */ /* 0x000fe20003f04070 */
[----:B------:R-:W-:-:S05]  /*0560*/  VIADD R20, R28, 0xffffffff ;  /* 0xffffffff1c147836 */ /* 0x000fca0000000000 */
[----:B------:R-:W-:-:S13]  /*0570*/  ISETP.GT.U32.OR P0, PT, R20, 0x7feffffe, P0 ;  /* 0x7feffffe1400780c */ /* 0x000fda0000704470 */
[----:B------:R-:W-:Y:S05]  /*0580*/  @P0 BRA `(.L_x_78) ;  /* 0x00000000006c0947 */ /* 0x000fea0003800000 */
[----:B------:R-:W-:-:S04]  /*0590*/  LOP3.LUT R20, R9, 0x7ff00000, RZ, 0xc0, !PT ;  /* 0x7ff0000009147812 */ /* 0x000fc800078ec0ff */
[CC--:B------:R-:W-:Y:S02]  /*05a0*/  VIADDMNMX R6, R5.reuse, -R20.reuse, 0xb9600000, !PT ;  /* 0xb960000005067446 */ /* 0x0c0fe40007800914 */
[----:B------:R-:W-:Y:S02]  /*05b0*/  ISETP.GE.U32.AND P0, PT, R5, R20, PT ;  /* 0x000000140500720c */ /* 0x000fe40003f06070 */
[----:B------:R-:W-:Y:S01]  /*05c0*/  VIMNMX R5, PT, PT, R6, 0x46a00000, PT ;  /* 0x46a0000006057848 */ /* 0x000fe20003fe0100 */
[----:B------:R-:W-:Y:S01]  /*05d0*/  IMAD.MOV.U32 R6, RZ, RZ, RZ ;  /* 0x000000ffff067224 */ /* 0x000fe200078e00ff */
[----:B------:R-:W-:-:S05]  /*05e0*/  SEL R26, R26, 0x63400000, !P0 ;  /* 0x634000001a1a7807 */ /* 0x000fca0004000000 */
[----:B------:R-:W-:-:S04]  /*05f0*/  IMAD.IADD R5, R5, 0x1, -R26 ;  /* 0x0000000105057824 */ /* 0x000fc800078e0a1a */
[----:B------:R-:W-:-:S06]  /*0600*/  VIADD R7, R5, 0x7fe00000 ;  /* 0x7fe0000005077836 */ /* 0x000fcc0000000000 */
[----:B------:R-:W-:-:S10]  /*0610*/  DMUL R20, R24, R6 ;  /* 0x0000000618147228 */ /* 0x000fd40000000000 */
[----:B------:R-:W-:-:S13]  /*0620*/  FSETP.GTU.AND P0, PT, |R21|, 1.469367938527859385e-39, PT ;  /* 0x001000001500780b */ /* 0x000fda0003f0c200 */
[----:B------:R-:W-:Y:S05]  /*0630*/  @P0 BRA `(.L_x_79) ;  /* 0x0000000000940947 */ /* 0x000fea0003800000 */
[----:B------:R-:W-:Y:S01]  /*0640*/  DFMA R10, R24, -R10, R18 ;  /* 0x8000000a180a722b */ /* 0x000fe20000000012 */
[----:B------:R-:W-:-:S09]  /*0650*/  IMAD.MOV.U32 R8, RZ, RZ, RZ ;  /* 0x000000ffff087224 */ /* 0x000fd200078e00ff */
[C---:B------:R-:W-:Y:S02]  /*0660*/  FSETP.NEU.AND P0, PT, R11.reuse, RZ, PT ;  /* 0x000000ff0b00720b */ /* 0x040fe40003f0d000 */
[----:B------:R-:W-:-:S04]  /*0670*/  LOP3.LUT R19, R11, 0x80000000, R9, 0x48, !PT ;  /* 0x800000000b137812 */ /* 0x000fc800078e4809 */
[----:B------:R-:W-:-:S07]  /*0680*/  LOP3.LUT R9, R19, R7, RZ, 0xfc, !PT ;  /* 0x0000000713097212 */ /* 0x000fce00078efcff */
[----:B------:R-:W-:Y:S05]  /*0690*/  @!P0 BRA `(.L_x_79) ;  /* 0x00000000007c8947 */ /* 0x000fea0003800000 */
[----:B------:R-:W-:Y:S01]  /*06a0*/  IMAD.MOV R7, RZ, RZ, -R5 ;  /* 0x000000ffff077224 */ /* 0x000fe200078e0a05 */
[----:B------:R-:W-:Y:S01]  /*06b0*/  DMUL.RP R8, R24, R8 ;  /* 0x0000000818087228 */ /* 0x000fe20000008000 */
[----:B------:R-:W-:Y:S01]  /*06c0*/  IMAD.MOV.U32 R6, RZ, RZ, RZ ;  /* 0x000000ffff067224 */ /* 0x000fe200078e00ff */
[----:B------:R-:W-:-:S05]  /*06d0*/  IADD3 R5, PT, PT, -R5, -0x43300000, RZ ;  /* 0xbcd0000005057810 */ /* 0x000fca0007ffe1ff */
[----:B------:R-:W-:-:S03]  /*06e0*/  DFMA R6, R20, -R6, R24 ;  /* 0x800000061406722b */ /* 0x000fc60000000018 */
[----:B------:R-:W-:-:S07]  /*06f0*/  LOP3.LUT R19, R9, R19, RZ, 0x3c, !PT ;  /* 0x0000001309137212 */ /* 0x000fce00078e3cff */
[----:B------:R-:W-:-:S04]  /*0700*/  FSETP.NEU.AND P0, PT, |R7|, R5, PT ;  /* 0x000000050700720b */ /* 0x000fc80003f0d200 */
[----:B------:R-:W-:Y:S02]  /*0710*/  FSEL R20, R8, R20, !P0 ;  /* 0x0000001408147208 */ /* 0x000fe40004000000 */
[----:B------:R-:W-:Y:S01]  /*0720*/  FSEL R21, R19, R21, !P0 ;  /* 0x0000001513157208 */ /* 0x000fe20004000000 */
[----:B------:R-:W-:Y:S06]  /*0730*/  BRA `(.L_x_79) ;  /* 0x0000000000547947 */ /* 0x000fec0003800000 */
.L_x_78:
[----:B------:R-:W-:-:S14]  /*0740*/  DSETP.NAN.AND P0, PT, R6, R6, PT ;  /* 0x000000060600722a */ /* 0x000fdc0003f08000 */
[----:B------:R-:W-:Y:S05]  /*0750*/  @P0 BRA `(.L_x_80) ;  /* 0x0000000000440947 */ /* 0x000fea0003800000 */
[----:B------:R-:W-:-:S14]  /*0760*/  DSETP.NAN.AND P0, PT, R8, R8, PT ;  /* 0x000000080800722a */ /* 0x000fdc0003f08000 */
[----:B------:R-:W-:Y:S05]  /*0770*/  @P0 BRA `(.L_x_81) ;  /* 0x0000000000300947 */ /* 0x000fea0003800000 */
[----:B------:R-:W-:Y:S01]  /*0780*/  ISETP.NE.AND P0, PT, R23, R28, PT ;  /* 0x0000001c1700720c */ /* 0x000fe20003f05270 */
[----:B------:R-:W-:Y:S02]  /*0790*/  IMAD.MOV.U32 R20, RZ, RZ, 0x0 ;  /* 0x00000000ff147424 */ /* 0x000fe400078e00ff */
[----:B------:R-:W-:-:S10]  /*07a0*/  IMAD.MOV.U32 R21, RZ, RZ, -0x80000 ;  /* 0xfff80000ff157424 */ /* 0x000fd400078e00ff */
[----:B------:R-:W-:Y:S05]  /*07b0*/  @!P0 BRA `(.L_x_79) ;  /* 0x0000000000348947 */ /* 0x000fea0003800000 */
[----:B------:R-:W-:Y:S02]  /*07c0*/  ISETP.NE.AND P0, PT, R23, 0x7ff00000, PT ;  /* 0x7ff000001700780c */ /* 0x000fe40003f05270 */
[----:B------:R-:W-:Y:S02]  /*07d0*/  LOP3.LUT R21, R7, 0x80000000, R9, 0x48, !PT ;  /* 0x8000000007157812 */ /* 0x000fe400078e4809 */
[----:B------:R-:W-:-:S13]  /*07e0*/  ISETP.EQ.OR P0, PT, R28, RZ, !P0 ;  /* 0x000000ff1c00720c */ /* 0x000fda0004702670 */
[----:B------:R-:W-:Y:S01]  /*07f0*/  @P0 LOP3.LUT R5, R21, 0x7ff00000, RZ, 0xfc, !PT ;  /* 0x7ff0000015050812 */ /* 0x000fe200078efcff */
[----:B------:R-:W-:Y:S02]  /*0800*/  @!P0 IMAD.MOV.U32 R20, RZ, RZ, RZ ;  /* 0x000000ffff148224 */ /* 0x000fe400078e00ff */
[----:B------:R-:W-:Y:S02]  /*0810*/  @P0 IMAD.MOV.U32 R20, RZ, RZ, RZ ;  /* 0x000000ffff140224 */ /* 0x000fe400078e00ff */
[----:B------:R-:W-:Y:S01]  /*0820*/  @P0 IMAD.MOV.U32 R21, RZ, RZ, R5 ;  /* 0x000000ffff150224 */ /* 0x000fe200078e0005 */
[----:B------:R-:W-:Y:S06]  /*0830*/  BRA `(.L_x_79) ;  /* 0x0000000000147947 */ /* 0x000fec0003800000 */
.L_x_81:
[----:B------:R-:W-:Y:S01]  /*0840*/  LOP3.LUT R21, R9, 0x80000, RZ, 0xfc, !PT ;  /* 0x0008000009157812 */ /* 0x000fe200078efcff */
[----:B------:R-:W-:Y:S01]  /*0850*/  IMAD.MOV.U32 R20, RZ, RZ, R8 ;  /* 0x000000ffff147224 */ /* 0x000fe200078e0008 */
[----:B------:R-:W-:Y:S06]  /*0860*/  BRA `(.L_x_79) ;  /* 0x0000000000087947 */ /* 0x000fec0003800000 */
.L_x_80:
[----:B------:R-:W-:Y:S01]  /*0870*/  LOP3.LUT R21, R7, 0x80000, RZ, 0xfc, !PT ;  /* 0x0008000007157812 */ /* 0x000fe200078efcff */
[----:B------:R-:W-:-:S07]  /*0880*/  IMAD.MOV.U32 R20, RZ, RZ, R6 ;  /* 0x000000ffff147224 */ /* 0x000fce00078e0006 */
.L_x_79:
[----:B------:R-:W-:Y:S05]  /*0890*/  BSYNC.RECONVERGENT B1 ;  /* 0x0000000000017941 */ /* 0x000fea0003800200 */
.L_x_77:
[----:B------:R-:W-:Y:S02]  /*08a0*/  IMAD.MOV.U32 R6, RZ, RZ, R0 ;  /* 0x000000ffff067224 */ /* 0x000fe400078e0000 */
[----:B------:R-:W-:-:S04]  /*08b0*/  IMAD.MOV.U32 R7, RZ, RZ, 0x0 ;  /* 0x00000000ff077424 */ /* 0x000fc800078e00ff */
[----:B------:R-:W-:Y:S05]  /*08c0*/  RET.REL.NODEC R6 `(_Z10_div_64_11iPdS_S_) ;  /* 0xfffffff406cc7950 */ /* 0x000fea0003c3ffff */
.L_x_82:
        /* <DEDUP_REMOVED lines=11> */
.L_x_112:


//--------------------- .text._Z10_div_32_11iPfS_S_ --------------------------
	.section	.text._Z10_div_32_11iPfS_S_,"ax",@progbits
	.align	128
        .global         _Z10_div_32_11iPfS_S_
        .type           _Z10_div_32_11iPfS_S_,@function
        .size           _Z10_div_32_11iPfS_S_,(.L_x_113 - _Z10_div_32_11iPfS_S_)
        .other          _Z10_div_32_11iPfS_S_,@"STO_CUDA_ENTRY STV_DEFAULT"
_Z10_div_32_11iPfS_S_:
.text._Z10_div_32_11iPfS_S_:
        /* <DEDUP_REMOVED lines=15> */
.L_x_85:
[----:B---3--:R-:W-:-:S06]  /*00f0*/  IMAD.WIDE R16, R11, 0x4, R6 ;  /* 0x000000040b107825 */ /* 0x008fcc00078e0206 */
[----:B--2---:R-:W2:Y:S01]  /*0100*/  LDG.E R16, desc[UR6][R16.64] ;  /* 0x0000000610107981 */ /* 0x004ea2000c1e1900 */
[----:B0-----:R-:W-:-:S05]  /*0110*/  IMAD.WIDE R14, R11, 0x4, R8 ;  /* 0x000000040b0e7825 */ /* 0x001fca00078e0208 */
[----:B------:R-:W3:Y:S01]  /*0120*/  LDG.E R0, desc[UR6][R14.64] ;  /* 0x000000060e007981 */ /* 0x000ee2000c1e1900 */
[--C-:B-1----:R-:W-:Y:S01]  /*0130*/  IMAD.MOV.U32 R13, RZ, RZ, R11.reuse ;  /* 0x000000ffff0d7224 */ /* 0x102fe200078e000b */
[----:B------:R-:W-:Y:S01]  /*0140*/  BSSY.RECONVERGENT B0, `(.L_x_83) ;  /* 0x000000e000007945 */ /* 0x000fe20003800200 */
[----:B------:R-:W-:-:S05]  /*0150*/  IMAD.IADD R11, R2, 0x1, R11 ;  /* 0x00000001020b7824 */ /* 0x000fca00078e020b */
[----:B----4-:R-:W-:Y:S01]  /*0160*/  ISETP.GE.AND P2, PT, R11, UR5, PT ;  /* 0x000000050b007c0c */ /* 0x010fe2000bf46270 */
[----:B--2---:R-:W0:Y:S08]  /*0170*/  MUFU.RCP R3, R16 ;  /* 0x0000001000037308 */ /* 0x004e300000001000 */
[----:B---3--:R-:W1:Y:S01]  /*0180*/  FCHK P0, R0, R16 ;  /* 0x0000001000007302 */ /* 0x008e620000000000 */
[----:B0-----:R-:W-:-:S04]  /*0190*/  FFMA R10, -R16, R3, 1 ;  /* 0x3f800000100a7423 */ /* 0x001fc80000000103 */
[----:B------:R-:W-:-:S04]  /*01a0*/  FFMA R3, R3, R10, R3 ;  /* 0x0000000a03037223 */ /* 0x000fc80000000003 */
[----:B------:R-:W-:-:S04]  /*01b0*/  FFMA R10, R0, R3, RZ ;  /* 0x00000003000a7223 */ /* 0x000fc800000000ff */
[----:B------:R-:W-:-:S04]  /*01c0*/  FFMA R12, -R16, R10, R0 ;  /* 0x0000000a100c7223 */ /* 0x000fc80000000100 */
[----:B------:R-:W-:Y:S01]  /*01d0*/  FFMA R3, R3, R12, R10 ;  /* 0x0000000c03037223 */ /* 0x000fe2000000000a */
[----:B-1----:R-:W-:Y:S06]  /*01e0*/  @!P0 BRA `(.L_x_84) ;  /* 0x00000000000c8947 */ /* 0x002fec0003800000 */
[----:B------:R-:W-:-:S07]  /*01f0*/  MOV R10, 0x210 ;  /* 0x00000210000a7802 */ /* 0x000fce0000000f00 */
[----:B------:R-:W-:Y:S05]  /*0200*/  CALL.REL.NOINC `($__internal_1_$__cuda_sm3x_div_rn_noftz_f32_slowpath) ;  /* 0x0000000000187944 */ /* 0x000fea0003c00000 */
[----:B------:R-:W-:-:S07]  /*0210*/  IMAD.MOV.U32 R3, RZ, RZ, R0 ;  /* 0x000000ffff037224 */ /* 0x000fce00078e0000 */
.L_x_84:
[----:B------:R-:W-:Y:S05]  /*0220*/  BSYNC.RECONVERGENT B0 ;  /* 0x0000000000007941 */ /* 0x000fea0003800200 */
.L_x_83:
[----:B------:R-:W-:-:S05]  /*0230*/  IMAD.WIDE R12, R13, 0x4, R4 ;  /* 0x000000040d0c7825 */ /* 0x000fca00078e0204 */
[----:B------:R1:W-:Y:S01]  /*0240*/  STG.E desc[UR6][R12.64], R3 ;  /* 0x000000030c007986 */ /* 0x0003e2000c101906 */
[----:B------:R-:W-:Y:S05]  /*0250*/  @!P2 BRA `(.L_x_85) ;  /* 0xfffffffc00a4a947 */ /* 0x000fea000383ffff */
[----:B------:R-:W-:Y:S05]  /*0260*/  EXIT ;  /* 0x000000000000794d */ /* 0x000fea0003800000 */
        .weak           $__internal_1_$__cuda_sm3x_div_rn_noftz_f32_slowpath
        .type           $__internal_1_$__cuda_sm3x_div_rn_noftz_f32_slowpath,@function
        .size           $__internal_1_$__cuda_sm3x_div_rn_noftz_f32_slowpath,(.L_x_113 - $__internal_1_$__cuda_sm3x_div_rn_noftz_f32_slowpath)
$__internal_1_$__cuda_sm3x_div_rn_noftz_f32_slowpath:
[----:B------:R-:W-:Y:S01]  /*0270*/  SHF.R.U32.HI R14, RZ, 0x17, R16 ;  /* 0x00000017ff0e7819 */ /* 0x000fe20000011610 */
[----:B------:R-:W-:Y:S01]  /*0280*/  BSSY.RECONVERGENT B1, `(.L_x_86) ;  /* 0x0000064000017945 */ /* 0x000fe20003800200 */
[--C-:B------:R-:W-:Y:S01]  /*0290*/  SHF.R.U32.HI R3, RZ, 0x17, R0.reuse ;  /* 0x00000017ff037819 */ /* 0x100fe20000011600 */
[----:B------:R-:W-:Y:S01]  /*02a0*/  IMAD.MOV.U32 R15, RZ, RZ, R0 ;  /* 0x000000ffff0f7224 */ /* 0x000fe200078e0000 */
[----:B------:R-:W-:Y:S02]  /*02b0*/  LOP3.LUT R14, R14, 0xff, RZ, 0xc0, !PT ;  /* 0x000000ff0e0e7812 */ /* 0x000fe400078ec0ff */
[----:B------:R-:W-:-:S03]  /*02c0*/  LOP3.LUT R18, R3, 0xff, RZ, 0xc0, !PT ;  /* 0x000000ff03127812 */ /* 0x000fc600078ec0ff */
[----:B------:R-:W-:Y:S02]  /*02d0*/  VIADD R19, R14, 0xffffffff ;  /* 0xffffffff0e137836 */ /* 0x000fe40000000000 */
[----:B------:R-:W-:-:S03]  /*02e0*/  VIADD R17, R18, 0xffffffff ;  /* 0xffffffff12117836 */ /* 0x000fc60000000000 */
[----:B------:R-:W-:-:S04]  /*02f0*/  ISETP.GT.U32.AND P0, PT, R19, 0xfd, PT ;  /* 0x000000fd1300780c */ /* 0x000fc80003f04070 */
[----:B------:R-:W-:-:S13]  /*0300*/  ISETP.GT.U32.OR P0, PT, R17, 0xfd, P0 ;  /* 0x000000fd1100780c */ /* 0x000fda0000704470 */
[----:B------:R-:W-:Y:S01]  /*0310*/  @!P0 IMAD.MOV.U32 R12, RZ, RZ, RZ ;  /* 0x000000ffff0c8224 */ /* 0x000fe200078e00ff */
[----:B------:R-:W-:Y:S06]  /*0320*/  @!P0 BRA `(.L_x_87) ;  /* 0x0000000000608947 */ /* 0x000fec0003800000 */
[----:B------:R-:W-:Y:S01]  /*0330*/  FSETP.GTU.FTZ.AND P0, PT, |R0|, +INF , PT ;  /* 0x7f8000000000780b */ /* 0x000fe20003f1c200 */
[----:B------:R-:W-:Y:S01]  /*0340*/  IMAD.MOV.U32 R3, RZ, RZ, R16 ;  /* 0x000000ffff037224 */ /* 0x000fe200078e0010 */
[----:B------:R-:W-:-:S04]  /*0350*/  FSETP.GTU.FTZ.AND P1, PT, |R16|, +INF , PT ;  /* 0x7f8000001000780b */ /* 0x000fc80003f3c200 */
[----:B------:R-:W-:-:S13]  /*0360*/  PLOP3.LUT P0, PT, P0, P1, PT, 0xf8, 0x8f ;  /* 0x00000000008f781c */ /* 0x000fda0000703f70 */
[----:B------:R-:W-:Y:S05]  /*0370*/  @P0 BRA `(.L_x_88) ;  /* 0x00000004004c0947 */ /* 0x000fea0003800000 */
[----:B------:R-:W-:-:S13]  /*0380*/  LOP3.LUT P0, RZ, R16, 0x7fffffff, R15, 0xc8, !PT ;  /* 0x7fffffff10ff7812 */ /* 0x000fda000780c80f */
[----:B------:R-:W-:Y:S05]  /*0390*/  @!P0 BRA `(.L_x_89) ;  /* 0x00000004003c8947 */ /* 0x000fea0003800000 */
[C---:B------:R-:W-:Y:S02]  /*03a0*/  FSETP.NEU.FTZ.AND P3, PT, |R0|.reuse, +INF , PT ;  /* 0x7f8000000000780b */ /* 0x040fe40003f7d200 */
[----:B------:R-:W-:Y:S02]  /*03b0*/  FSETP.NEU.FTZ.AND P1, PT, |R3|, +INF , PT ;  /* 0x7f8000000300780b */ /* 0x000fe40003f3d200 */
[----:B------:R-:W-:-:S11]  /*03c0*/  FSETP.NEU.FTZ.AND P0, PT, |R0|, +INF , PT ;  /* 0x7f8000000000780b */ /* 0x000fd60003f1d200 */
[----:B------:R-:W-:Y:S05]  /*03d0*/  @!P1 BRA !P3, `(.L_x_89) ;  /* 0x00000004002c9947 */ /* 0x000fea0005800000 */
[----:B------:R-:W-:-:S04]  /*03e0*/  LOP3.LUT P3, RZ, R15, 0x7fffffff, RZ, 0xc0, !PT ;  /* 0x7fffffff0fff7812 */ /* 0x000fc8000786c0ff */
[----:B------:R-:W-:-:S13]  /*03f0*/  PLOP3.LUT P1, PT, P1, P3, PT, 0x2f, 0xf2 ;  /* 0x0000000000f2781c */ /* 0x000fda0000f26577 */
[----:B------:R-:W-:Y:S05]  /*0400*/  @P1 BRA `(.L_x_90) ;  /* 0x0000000400181947 */ /* 0x000fea0003800000 */
[----:B------:R-:W-:-:S04]  /*0410*/  LOP3.LUT P1, RZ, R16, 0x7fffffff, RZ, 0xc0, !PT ;  /* 0x7fffffff10ff7812 */ /* 0x000fc8000782c0ff */
[----:B------:R-:W-:-:S13]  /*0420*/  PLOP3.LUT P0, PT, P0, P1, PT, 0x2f, 0xf2 ;  /* 0x0000000000f2781c */ /* 0x000fda0000702577 */
[----:B------:R-:W-:Y:S05]  /*0430*/  @P0 BRA `(.L_x_91) ;  /* 0x0000000400000947 */ /* 0x000fea0003800000 */
[----:B------:R-:W-:Y:S02]  /*0440*/  ISETP.GE.AND P0, PT, R17, RZ, PT ;  /* 0x000000ff1100720c */ /* 0x000fe40003f06270 */
[----:B------:R-:W-:-:S11]  /*0450*/  ISETP.GE.AND P1, PT, R19, RZ, PT ;  /* 0x000000ff1300720c */ /* 0x000fd60003f26270 */
[----:B------:R-:W-:Y:S02]  /*0460*/  @P0 IMAD.MOV.U32 R12, RZ, RZ, RZ ;  /* 0x000000ffff0c0224 */ /* 0x000fe400078e00ff */
[----:B------:R-:W-:Y:S01]  /*0470*/  @!P0 FFMA R15, R0, 1.84467440737095516160e+19, RZ ;  /* 0x5f800000000f8823 */ /* 0x000fe200000000ff */
[----:B------:R-:W-:Y:S02]  /*0480*/  @!P0 IMAD.MOV.U32 R12, RZ, RZ, -0x40 ;  /* 0xffffffc0ff0c8424 */ /* 0x000fe400078e00ff */
[----:B------:R-:W-:Y:S02]  /*0490*/  @!P1 FFMA R16, R3, 1.84467440737095516160e+19, RZ ;  /* 0x5f80000003109823 */ /* 0x000fe400000000ff */
[----:B------:R-:W-:-:S07]  /*04a0*/  @!P1 VIADD R12, R12, 0x40 ;  /* 0x000000400c0c9836 */ /* 0x000fce0000000000 */
.L_x_87:
[----:B------:R-:W-:Y:S01]  /*04b0*/  LEA R3, R14, 0xc0800000, 0x17 ;  /* 0xc08000000e037811 */ /* 0x000fe200078eb8ff */
[----:B------:R-:W-:Y:S04]  /*04c0*/  BSSY.RECONVERGENT B2, `(.L_x_92) ;  /* 0x0000036000027945 */ /* 0x000fe80003800200 */
[----:B------:R-:W-:Y:S02]  /*04d0*/  IMAD.IADD R17, R16, 0x1, -R3 ;  /* 0x0000000110117824 */ /* 0x000fe400078e0a03 */
[----:B------:R-:W-:Y:S02]  /*04e0*/  VIADD R16, R18, 0xffffff81 ;  /* 0xffffff8112107836 */ /* 0x000fe40000000000 */
[----:B------:R-:W0:Y:S01]  /*04f0*/  MUFU.RCP R3, R17 ;  /* 0x0000001100037308 */ /* 0x000e220000001000 */
[----:B------:R-:W-:Y:S01]  /*0500*/  FADD.FTZ R19, -R17, -RZ ;  /* 0x800000ff11137221 */ /* 0x000fe20000010100 */
[----:B------:R-:W-:-:S03]  /*0510*/  IMAD R0, R16, -0x800000, R15 ;  /* 0xff80000010007824 */ /* 0x000fc600078e020f */
[----:B0-----:R-:W-:-:S04]  /*0520*/  FFMA R18, R3, R19, 1 ;  /* 0x3f80000003127423 */ /* 0x001fc80000000013 */
[----:B------:R-:W-:-:S04]  /*0530*/  FFMA R3, R3, R18, R3 ;  /* 0x0000001203037223 */ /* 0x000fc80000000003 */
[----:B------:R-:W-:-:S04]  /*0540*/  FFMA R18, R0, R3, RZ ;  /* 0x0000000300127223 */ /* 0x000fc800000000ff */
[----:B------:R-:W-:-:S04]  /*0550*/  FFMA R15, R19, R18, R0 ;  /* 0x00000012130f7223 */ /* 0x000fc80000000000 */
[----:B------:R-:W-:Y:S01]  /*0560*/  FFMA R18, R3, R15, R18 ;  /* 0x0000000f03127223 */ /* 0x000fe20000000012 */
[----:B------:R-:W-:-:S03]  /*0570*/  IADD3 R15, PT, PT, R16, 0x7f, -R14 ;  /* 0x0000007f100f7810 */ /* 0x000fc60007ffe80e */
[----:B------:R-:W-:Y:S02]  /*0580*/  FFMA R19, R19, R18, R0 ;  /* 0x0000001213137223 */ /* 0x000fe40000000000 */
[----:B------:R-:W-:Y:S02]  /*0590*/  IMAD.IADD R15, R15, 0x1, R12 ;  /* 0x000000010f0f7824 */ /* 0x000fe400078e020c */
[----:B------:R-:W-:-:S05]  /*05a0*/  FFMA R0, R3, R19, R18 ;  /* 0x0000001303007223 */ /* 0x000fca0000000012 */
[----:B------:R-:W-:-:S04]  /*05b0*/  SHF.R.U32.HI R14, RZ, 0x17, R0 ;  /* 0x00000017ff0e7819 */ /* 0x000fc80000011600 */
[----:B------:R-:W-:-:S05]  /*05c0*/  LOP3.LUT R14, R14, 0xff, RZ, 0xc0, !PT ;  /* 0x000000ff0e0e7812 */ /* 0x000fca00078ec0ff */
[----:B------:R-:W-:-:S04]  /*05d0*/  IMAD.IADD R16, R14, 0x1, R15 ;  /* 0x000000010e107824 */ /* 0x000fc800078e020f */
[----:B------:R-:W-:-:S05]  /*05e0*/  VIADD R12, R16, 0xffffffff ;  /* 0xffffffff100c7836 */ /* 0x000fca0000000000 */
[----:B------:R-:W-:-:S13]  /*05f0*/  ISETP.GE.U32.AND P0, PT, R12, 0xfe, PT ;  /* 0x000000fe0c00780c */ /* 0x000fda0003f06070 */
[----:B------:R-:W-:Y:S05]  /*0600*/  @!P0 BRA `(.L_x_93) ;  /* 0x0000000000808947 */ /* 0x000fea0003800000 */
[----:B------:R-:W-:-:S13]  /*0610*/  ISETP.GT.AND P0, PT, R16, 0xfe, PT ;  /* 0x000000fe1000780c */ /* 0x000fda0003f04270 */
[----:B------:R-:W-:Y:S05]  /*0620*/  @P0 BRA `(.L_x_94) ;  /* 0x00000000006c0947 */ /* 0x000fea0003800000 */
[----:B------:R-:W-:-:S13]  /*0630*/  ISETP.GE.AND P0, PT, R16, 0x1, PT ;  /* 0x000000011000780c */ /* 0x000fda0003f06270 */
[----:B------:R-:W-:Y:S05]  /*0640*/  @P0 BRA `(.L_x_95) ;  /* 0x0000000000740947 */ /* 0x000fea0003800000 */
[----:B------:R-:W-:Y:S02]  /*0650*/  ISETP.GE.AND P0, PT, R16, -0x18, PT ;  /* 0xffffffe81000780c */ /* 0x000fe40003f06270 */
[----:B------:R-:W-:-:S11]  /*0660*/  LOP3.LUT R0, R0, 0x80000000, RZ, 0xc0, !PT ;  /* 0x8000000000007812 */ /* 0x000fd600078ec0ff */
[----:B------:R-:W-:Y:S05]  /*0670*/  @!P0 BRA `(.L_x_95) ;  /* 0x0000000000688947 */ /* 0x000fea0003800000 */
[CC--:B------:R-:W-:Y:S01]  /*0680*/  FFMA.RZ R12, R3.reuse, R19.reuse, R18 ;  /* 0x00000013030c7223 */ /* 0x0c0fe2000000c012 */
[C---:B------:R-:W-:Y:S01]  /*0690*/  VIADD R15, R16.reuse, 0x20 ;  /* 0x00000020100f7836 */ /* 0x040fe20000000000 */
[C---:B------:R-:W-:Y:S02]  /*06a0*/  ISETP.NE.AND P3, PT, R16.reuse, RZ, PT ;  /* 0x000000ff1000720c */ /* 0x040fe40003f65270 */
[----:B------:R-:W-:Y:S01]  /*06b0*/  ISETP.NE.AND P1, PT, R16, RZ, PT ;  /* 0x000000ff1000720c */ /* 0x000fe20003f25270 */
[----:B------:R-:W-:Y:S01]  /*06c0*/  IMAD.MOV R16, RZ, RZ, -R16 ;  /* 0x000000ffff107224 */ /* 0x000fe200078e0a10 */
[----:B------:R-:W-:Y:S01]  /*06d0*/  LOP3.LUT R14, R12, 0x7fffff, RZ, 0xc0, !PT ;  /* 0x007fffff0c0e7812 */ /* 0x000fe200078ec0ff */
[CCC-:B------:R-:W-:Y:S01]  /*06e0*/  FFMA.RP R12, R3.reuse, R19.reuse, R18.reuse ;  /* 0x00000013030c7223 */ /* 0x1c0fe20000008012 */
[----:B------:R-:W-:Y:S02]  /*06f0*/  FFMA.RM R3, R3, R19, R18 ;  /* 0x0000001303037223 */ /* 0x000fe40000004012 */
[----:B------:R-:W-:-:S03]  /*0700*/  LOP3.LUT R14, R14, 0x800000, RZ, 0xfc, !PT ;  /* 0x008000000e0e7812 */ /* 0x000fc600078efcff */
[----:B------:R-:W-:Y:S02]  /*0710*/  FSETP.NEU.FTZ.AND P0, PT, R12, R3, PT ;  /* 0x000000030c00720b */ /* 0x000fe40003f1d000 */
[----:B------:R-:W-:Y:S02]  /*0720*/  SHF.L.U32 R15, R14, R15, RZ ;  /* 0x0000000f0e0f7219 */ /* 0x000fe400000006ff */
[----:B------:R-:W-:Y:S02]  /*0730*/  SEL R3, R16, RZ, P3 ;  /* 0x000000ff10037207 */ /* 0x000fe40001800000 */
[----:B------:R-:W-:Y:S02]  /*0740*/  ISETP.NE.AND P1, PT, R15, RZ, P1 ;  /* 0x000000ff0f00720c */ /* 0x000fe40000f25270 */
[----:B------:R-:W-:Y:S02]  /*0750*/  SHF.R.U32.HI R3, RZ, R3, R14 ;  /* 0x00000003ff037219 */ /* 0x000fe4000001160e */
[----:B------:R-:W-:-:S02]  /*0760*/  PLOP3.LUT P0, PT, P0, P1, PT, 0xf8, 0x8f ;  /* 0x00000000008f781c */ /* 0x000fc40000703f70 */
[----:B------:R-:W-:Y:S02]  /*0770*/  SHF.R.U32.HI R15, RZ, 0x1, R3 ;  /* 0x00000001ff0f7819 */ /* 0x000fe40000011603 */
[----:B------:R-:W-:-:S04]  /*0780*/  SEL R12, RZ, 0x1, !P0 ;  /* 0x00000001ff0c7807 */ /* 0x000fc80004000000 */
[----:B------:R-:W-:-:S04]  /*0790*/  LOP3.LUT R12, R12, 0x1, R15, 0xf8, !PT ;  /* 0x000000010c0c7812 */ /* 0x000fc800078ef80f */
[----:B------:R-:W-:-:S05]  /*07a0*/  LOP3.LUT R12, R12, R3, RZ, 0xc0, !PT ;  /* 0x000000030c0c7212 */ /* 0x000fca00078ec0ff */
[----:B------:R-:W-:-:S05]  /*07b0*/  IMAD.IADD R15, R15, 0x1, R12 ;  /* 0x000000010f0f7824 */ /* 0x000fca00078e020c */
[----:B------:R-:W-:Y:S01]  /*07c0*/  LOP3.LUT R0, R15, R0, RZ, 0xfc, !PT ;  /* 0x000000000f007212 */ /* 0x000fe200078efcff */
[----:B------:R-:W-:Y:S06]  /*07d0*/  BRA `(.L_x_95) ;  /* 0x0000000000107947 */ /* 0x000fec0003800000 */
.L_x_94:
[----:B------:R-:W-:-:S04]  /*07e0*/  LOP3.LUT R0, R0, 0x80000000, RZ, 0xc0, !PT ;  /* 0x8000000000007812 */ /* 0x000fc800078ec0ff */
[----:B------:R-:W-:Y:S01]  /*07f0*/  LOP3.LUT R0, R0, 0x7f800000, RZ, 0xfc, !PT ;  /* 0x7f80000000007812 */ /* 0x000fe200078efcff */
[----:B------:R-:W-:Y:S06]  /*0800*/  BRA `(.L_x_95) ;  /* 0x0000000000047947 */ /* 0x000fec0003800000 */
.L_x_93:
[----:B------:R-:W-:-:S07]  /*0810*/  IMAD R0, R15, 0x800000, R0 ;  /* 0x008000000f007824 */ /* 0x000fce00078e0200 */
.L_x_95:
[----:B------:R-:W-:Y:S05]  /*0820*/  BSYNC.RECONVERGENT B2 ;  /* 0x0000000000027941 */ /* 0x000fea0003800200 */
.L_x_92:
[----:B------:R-:W-:Y:S05]  /*0830*/  BRA `(.L_x_96) ;  /* 0x0000000000207947 */ /* 0x000fea0003800000 */
.L_x_91:
[----:B------:R-:W-:-:S04]  /*0840*/  LOP3.LUT R0, R16, 0x80000000, R15, 0x48, !PT ;  /* 0x8000000010007812 */ /* 0x000fc800078e480f */
[----:B------:R-:W-:Y:S01]  /*0850*/  LOP3.LUT R0, R0, 0x7f800000, RZ, 0xfc, !PT ;  /* 0x7f80000000007812 */ /* 0x000fe200078efcff */
[----:B------:R-:W-:Y:S06]  /*0860*/  BRA `(.L_x_96) ;  /* 0x0000000000147947 */ /* 0x000fec0003800000 */
.L_x_90:
[----:B------:R-:W-:Y:S01]  /*0870*/  LOP3.LUT R0, R16, 0x80000000, R15, 0x48, !PT ;  /* 0x8000000010007812 */ /* 0x000fe200078e480f */
[----:B------:R-:W-:Y:S06]  /*0880*/  BRA `(.L_x_96) ;  /* 0x00000000000c7947 */ /* 0x000fec0003800000 */
.L_x_89:
[----:B------:R-:W0:Y:S01]  /*0890*/  MUFU.RSQ R0, -QNAN ;  /* 0xffc0000000007908 */ /* 0x000e220000001400 */
[----:B------:R-:W-:Y:S05]  /*08a0*/  BRA `(.L_x_96) ;  /* 0x0000000000047947 */ /* 0x000fea0003800000 */
.L_x_88:
[----:B------:R-:W-:-:S07]  /*08b0*/  FADD.FTZ R0, R0, R3 ;  /* 0x0000000300007221 */ /* 0x000fce0000010000 */
.L_x_96:
[----:B------:R-:W-:Y:S05]  /*08c0*/  BSYNC.RECONVERGENT B1 ;  /* 0x0000000000017941 */ /* 0x000fea0003800200 */
.L_x_86:
[----:B------:R-:W-:Y:S02]  /*08d0*/  IMAD.MOV.U32 R14, RZ, RZ, R10 ;  /* 0x000000ffff0e7224 */ /* 0x000fe400078e000a */
[----:B------:R-:W-:-:S04]  /*08e0*/  IMAD.MOV.U32 R15, RZ, RZ, 0x0 ;  /* 0x00000000ff0f7424 */ /* 0x000fc800078e00ff */
[----:B0-----:R-:W-:Y:S05]  /*08f0*/  RET.REL.NODEC R14 `(_Z10_div_32_11iPfS_S_) ;  /* 0xfffffff40ec07950 */ /* 0x001fea0003c3ffff */
.L_x_97:
        /* <DEDUP_REMOVED lines=16> */
.L_x_113:


//--------------------- .text._Z10_mul_64_11iPdS_S_ --------------------------
	.section	.text._Z10_mul_64_11iPdS_S_,"ax",@progbits
	.align	128
        .global         _Z10_mul_64_11iPdS_S_
        .type           _Z10_mul_64_11iPdS_S_,@function
        .size           _Z10_mul_64_11iPdS_S_,(.L_x_144 - _Z10_mul_64_11iPdS_S_)
        .other          _Z10_mul_64_11iPdS_S_,@"STO_CUDA_ENTRY STV_DEFAULT"
_Z10_mul_64_11iPdS_S_:
.text._Z10_mul_64_11iPdS_S_:
        /* <DEDUP_REMOVED lines=14> */
.L_x_98:
[----:B0-----:R-:W-:-:S04]  /*00e0*/  IMAD.WIDE R2, R0, 0x8, R10 ;  /* 0x0000000800027825 */ /* 0x001fc800078e020a */
[C---:B---3--:R-:W-:Y:S02]  /*00f0*/  IMAD.WIDE R4, R0.reuse, 0x8, R12 ;  /* 0x0000000800047825 */ /* 0x048fe400078e020c */
[----:B--2---:R-:W2:Y:S04]  /*0100*/  LDG.E.64 R2, desc[UR6][R2.64] ;  /* 0x0000000602027981 */ /* 0x004ea8000c1e1b00 */
[----:B------:R-:W2:Y:S01]  /*0110*/  LDG.E.64 R4, desc[UR6][R4.64] ;  /* 0x0000000604047981 */ /* 0x000ea2000c1e1b00 */
[----:B-1--4-:R-:W-:Y:S01]  /*0120*/  IMAD.WIDE R8, R0, 0x8, R14 ;  /* 0x0000000800087825 */ /* 0x012fe200078e020e */
[----:B------:R-:W-:-:S04]  /*0130*/  IADD3 R0, PT, PT, R17, R0, RZ ;  /* 0x0000000011007210 */ /* 0x000fc80007ffe0ff */
[----:B------:R-:W-:Y:S01]  /*0140*/  ISETP.GE.AND P0, PT, R0, UR5, PT ;  /* 0x0000000500007c0c */ /* 0x000fe2000bf06270 */
[----:B--2---:R-:W-:-:S07]  /*0150*/  DMUL R6, R2, R4 ;  /* 0x0000000402067228 */ /* 0x004fce0000000000 */
[----:B------:R1:W-:Y:S05]  /*0160*/  STG.E.64 desc[UR6][R8.64], R6 ;  /* 0x0000000608007986 */ /* 0x0003ea000c101b06 */
[----:B------:R-:W-:Y:S05]  /*0170*/  @!P0 BRA `(.L_x_98) ;  /* 0xfffffffc00d88947 */ /* 0x000fea000383ffff */
[----:B------:R-:W-:Y:S05]  /*0180*/  EXIT ;  /* 0x000000000000794d */ /* 0x000fea0003800000 */
.L_x_99:
        /* <DEDUP_REMOVED lines=15> */
.L_x_144:


//--------------------- .text._Z10_mul_32_11iPfS_S_ --------------------------
	.section	.text._Z10_mul_32_11iPfS_S_,"ax",@progbits
	.align	128
        .global         _Z10_mul_32_11iPfS_S_
        .type           _Z10_mul_32_11iPfS_S_,@function
        .size           _Z10_mul_32_11iPfS_S_,(.L_x_145 - _Z10_mul_32_11iPfS_S_)
        .other          _Z10_mul_32_11iPfS_S_,@"STO_CUDA_ENTRY STV_DEFAULT"
_Z10_mul_32_11iPfS_S_:
.text._Z10_mul_32_11iPfS_S_:
        /* <DEDUP_REMOVED lines=14> */
.L_x_100:
[----:B0-----:R-:W-:-:S04]  /*00e0*/  IMAD.WIDE R2, R0, 0x4, R8 ;  /* 0x0000000400027825 */ /* 0x001fc800078e0208 */
[C---:B---3--:R-:W-:Y:S02]  /*00f0*/  IMAD.WIDE R4, R0.reuse, 0x4, R10 ;  /* 0x0000000400047825 */ /* 0x048fe400078e020a */
[----:B--2---:R-:W2:Y:S04]  /*0100*/  LDG.E R2, desc[UR6][R2.64] ;  /* 0x0000000602027981 */ /* 0x004ea8000c1e1900 */
[----:B------:R-:W2:Y:S01]  /*0110*/  LDG.E R5, desc[UR6][R4.64] ;  /* 0x0000000604057981 */ /* 0x000ea2000c1e1900 */
[----:B-1--4-:R-:W-:Y:S01]  /*0120*/  IMAD.WIDE R6, R0, 0x4, R12 ;  /* 0x0000000400067825 */ /* 0x012fe200078e020c */
[----:B------:R-:W-:-:S04]  /*0130*/  IADD3 R0, PT, PT, R15, R0, RZ ;  /* 0x000000000f007210 */ /* 0x000fc80007ffe0ff */
[----:B------:R-:W-:Y:S01]  /*0140*/  ISETP.GE.AND P0, PT, R0, UR5, PT ;  /* 0x0000000500007c0c */ /* 0x000fe2000bf06270 */
[----:B--2---:R-:W-:-:S05]  /*0150*/  FMUL R17, R2, R5 ;  /* 0x0000000502117220 */ /* 0x004fca0000400000 */
[----:B------:R1:W-:Y:S07]  /*0160*/  STG.E desc[UR6][R6.64], R17 ;  /* 0x0000001106007986 */ /* 0x0003ee000c101906 */
[----:B------:R-:W-:Y:S05]  /*0170*/  @!P0 BRA `(.L_x_100) ;  /* 0xfffffffc00d88947 */ /* 0x000fea000383ffff */
[----:B------:R-:W-:Y:S05]  /*0180*/  EXIT ;  /* 0x000000000000794d */ /* 0x000fea0003800000 */
.L_x_101:
        /* <DEDUP_REMOVED lines=15> */
.L_x_145:


//--------------------- .text._Z10_sub_64_11iPdS_S_ --------------------------
	.section	.text._Z10_sub_64_11iPdS_S_,"ax",@progbits
	.align	128
        .global         _Z10_sub_64_11iPdS_S_
        .type           _Z10_sub_64_11iPdS_S_,@function
        .size           _Z10_sub_64_11iPdS_S_,(.L_x_146 - _Z10_sub_64_11iPdS_S_)
        .other          _Z10_sub_64_11iPdS_S_,@"STO_CUDA_ENTRY STV_DEFAULT"
_Z10_sub_64_11iPdS_S_:
.text._Z10_sub_64_11iPdS_S_:
        /* <DEDUP_REMOVED lines=14> */
.L_x_102:
[----:B0-----:R-:W-:-:S04]  /*00e0*/  IMAD.WIDE R2, R0, 0x8, R10 ;  /* 0x0000000800027825 */ /* 0x001fc800078e020a */
[C---:B---3--:R-:W-:Y:S02]  /*00f0*/  IMAD.WIDE R4, R0.reuse, 0x8, R12 ;  /* 0x0000000800047825 */ /* 0x048fe400078e020c */
[----:B--2---:R-:W2:Y:S04]  /*0100*/  LDG.E.64 R2, desc[UR6][R2.64] ;  /* 0x0000000602027981 */ /* 0x004ea8000c1e1b00 */
[----:B------:R-:W2:Y:S01]  /*0110*/  LDG.E.64 R4, desc[UR6][R4.64] ;  /* 0x0000000604047981 */ /* 0x000ea2000c1e1b00 */
[----:B-1--4-:R-:W-:Y:S01]  /*0120*/  IMAD.WIDE R8, R0, 0x8, R14 ;  /* 0x0000000800087825 */ /* 0x012fe200078e020e */
[----:B------:R-:W-:-:S04]  /*0130*/  IADD3 R0, PT, PT, R17, R0, RZ ;  /* 0x0000000011007210 */ /* 0x000fc80007ffe0ff */
[----:B------:R-:W-:Y:S01]  /*0140*/  ISETP.GE.AND P0, PT, R0, UR5, PT ;  /* 0x0000000500007c0c */ /* 0x000fe2000bf06270 */
[----:B--2---:R-:W-:-:S07]  /*0150*/  DADD R6, R2, -R4 ;  /* 0x0000000002067229 */ /* 0x004fce0000000804 */
[----:B------:R1:W-:Y:S05]  /*0160*/  STG.E.64 desc[UR6][R8.64], R6 ;  /* 0x0000000608007986 */ /* 0x0003ea000c101b06 */
[----:B------:R-:W-:Y:S05]  /*0170*/  @!P0 BRA `(.L_x_102) ;  /* 0xfffffffc00d88947 */ /* 0x000fea000383ffff */
[----:B------:R-:W-:Y:S05]  /*0180*/  EXIT ;  /* 0x000000000000794d */ /* 0x000fea0003800000 */
.L_x_103:
        /* <DEDUP_REMOVED lines=15> */
.L_x_146:


//--------------------- .text._Z10_sub_32_11iPfS_S_ --------------------------
	.section	.text._Z10_sub_32_11iPfS_S_,"ax",@progbits
	.align	128
        .global         _Z10_sub_32_11iPfS_S_
        .type           _Z10_sub_32_11iPfS_S_,@function
        .size           _Z10_sub_32_11iPfS_S_,(.L_x_147 - _Z10_sub_32_11iPfS_S_)
        .other          _Z10_sub_32_11iPfS_S_,@"STO_CUDA_ENTRY STV_DEFAULT"
_Z10_sub_32_11iPfS_S_:
.text._Z10_sub_32_11iPfS_S_:
        /* <DEDUP_REMOVED lines=14> */
.L_x_104:
[----:B0-----:R-:W-:-:S04]  /*00e0*/  IMAD.WIDE R2, R0, 0x4, R8 ;  /* 0x0000000400027825 */ /* 0x001fc800078e0208 */
[C---:B---3--:R-:W-:Y:S02]  /*00f0*/  IMAD.WIDE R4, R0.reuse, 0x4, R10 ;  /* 0x0000000400047825 */ /* 0x048fe400078e020a */
[----:B--2---:R-:W2:Y:S04]  /*0100*/  LDG.E R2, desc[UR6][R2.64] ;  /* 0x0000000602027981 */ /* 0x004ea8000c1e1900 */
[----:B------:R-:W2:Y:S01]  /*0110*/  LDG.E R5, desc[UR6][R4.64] ;  /* 0x0000000604057981 */ /* 0x000ea2000c1e1900 */
[----:B-1--4-:R-:W-:Y:S01]  /*0120*/  IMAD.WIDE R6, R0, 0x4, R12 ;  /* 0x0000000400067825 */ /* 0x012fe200078e020c */
[----:B------:R-:W-:-:S04]  /*0130*/  IADD3 R0, PT, PT, R15, R0, RZ ;  /* 0x000000000f007210 */ /* 0x000fc80007ffe0ff */
[----:B------:R-:W-:Y:S01]  /*0140*/  ISETP.GE.AND P0, PT, R0, UR5, PT ;  /* 0x0000000500007c0c */ /* 0x000fe2000bf06270 */
[----:B--2---:R-:W-:-:S05]  /*0150*/  FADD R17, R2, -R5 ;  /* 0x8000000502117221 */ /* 0x004fca0000000000 */
[----:B------:R1:W-:Y:S07]  /*0160*/  STG.E desc[UR6][R6.64], R17 ;  /* 0x0000001106007986 */ /* 0x0003ee000c101906 */
[----:B------:R-:W-:Y:S05]  /*0170*/  @!P0 BRA `(.L_x_104) ;  /* 0xfffffffc00d88947 */ /* 0x000fea000383ffff */
[----:B------:R-:W-:Y:S05]  /*0180*/  EXIT ;  /* 0x000000000000794d */ /* 0x000fea0003800000 */
.L_x_105:
        /* <DEDUP_REMOVED lines=15> */
.L_x_147:


//--------------------- .text._Z10_add_64_11iPdS_S_ --------------------------
	.section	.text._Z10_add_64_11iPdS_S_,"ax",@progbits
	.align	128
        .global         _Z10_add_64_11iPdS_S_
        .type           _Z10_add_64_11iPdS_S_,@function
        .size           _Z10_add_64_11iPdS_S_,(.L_x_148 - _Z10_add_64_11iPdS_S_)
        .other          _Z10_add_64_11iPdS_S_,@"STO_CUDA_ENTRY STV_DEFAULT"
_Z10_add_64_11iPdS_S_:
.text._Z10_add_64_11iPdS_S_:
        /* <DEDUP_REMOVED lines=14> */
.L_x_106:
[----:B0-----:R-:W-:-:S04]  /*00e0*/  IMAD.WIDE R2, R0, 0x8, R10 ;  /* 0x0000000800027825 */ /* 0x001fc800078e020a */
[C---:B---3--:R-:W-:Y:S02]  /*00f0*/  IMAD.WIDE R4, R0.reuse, 0x8, R12 ;  /* 0x0000000800047825 */ /* 0x048fe400078e020c */
[----:B--2---:R-:W2:Y:S04]  /*0100*/  LDG.E.64 R2, desc[UR6][R2.64] ;  /* 0x0000000602027981 */ /* 0x004ea8000c1e1b00 */
[----:B------:R-:W2:Y:S01]  /*0110*/  LDG.E.64 R4, desc[UR6][R4.64] ;  /* 0x0000000604047981 */ /* 0x000ea2000c1e1b00 */
[----:B-1--4-:R-:W-:Y:S01]  /*0120*/  IMAD.WIDE R8, R0, 0x8, R14 ;  /* 0x0000000800087825 */ /* 0x012fe200078e020e */
[----:B------:R-:W-:-:S04]  /*0130*/  IADD3 R0, PT, PT, R17, R0, RZ ;  /* 0x0000000011007210 */ /* 0x000fc80007ffe0ff */
[----:B------:R-:W-:Y:S01]  /*0140*/  ISETP.GE.AND P0, PT, R0, UR5, PT ;  /* 0x0000000500007c0c */ /* 0x000fe2000bf06270 */
[----:B--2---:R-:W-:-:S07]  /*0150*/  DADD R6, R2, R4 ;  /* 0x0000000002067229 */ /* 0x004fce0000000004 */
[----:B------:R1:W-:Y:S05]  /*0160*/  STG.E.64 desc[UR6][R8.64], R6 ;  /* 0x0000000608007986 */ /* 0x0003ea000c101b06 */
[----:B------:R-:W-:Y:S05]  /*0170*/  @!P0 BRA `(.L_x_106) ;  /* 0xfffffffc00d88947 */ /* 0x000fea000383ffff */
[----:B------:R-:W-:Y:S05]  /*0180*/  EXIT ;  /* 0x000000000000794d */ /* 0x000fea0003800000 */
.L_x_107:
        /* <DEDUP_REMOVED lines=15> */
.L_x_148:


//--------------------- .text._Z10_add_32_11iPfS_S_ --------------------------
	.section	.text._Z10_add_32_11iPfS_S_,"ax",@progbits
	.align	128
        .global         _Z10_add_32_11iPfS_S_
        .type           _Z10_add_32_11iPfS_S_,@function
        .size           _Z10_add_32_11iPfS_S_,(.L_x_149 - _Z10_add_32_11iPfS_S_)
        .other          _Z10_add_32_11iPfS_S_,@"STO_CUDA_ENTRY STV_DEFAULT"
_Z10_add_32_11iPfS_S_:
.text._Z10_add_32_11iPfS_S_:
        /* <DEDUP_REMOVED lines=14> */
.L_x_108:
[----:B0-----:R-:W-:-:S04]  /*00e0*/  IMAD.WIDE R2, R0, 0x4, R8 ;  /* 0x0000000400027825 */ /* 0x001fc800078e0208 */
[C---:B---3--:R-:W-:Y:S02]  /*00f0*/  IMAD.WIDE R4, R0.reuse, 0x4, R10 ;  /* 0x0000000400047825 */ /* 0x048fe400078e020a */
[----:B--2---:R-:W2:Y:S04]  /*0100*/  LDG.E R2, desc[UR6][R2.64] ;  /* 0x0000000602027981 */ /* 0x004ea8000c1e1900 */
[----:B------:R-:W2:Y:S01]  /*0110*/  LDG.E R5, desc[UR6][R4.64] ;  /* 0x0000000604057981 */ /* 0x000ea2000c1e1900 */
[----:B-1--4-:R-:W-:Y:S01]  /*0120*/  IMAD.WIDE R6, R0, 0x4, R12 ;  /* 0x0000000400067825 */ /* 0x012fe200078e020c */
[----:B------:R-:W-:-:S04]  /*0130*/  IADD3 R0, PT, PT, R15, R0, RZ ;  /* 0x000000000f007210 */ /* 0x000fc80007ffe0ff */
[----:B------:R-:W-:Y:S01]  /*0140*/  ISETP.GE.AND P0, PT, R0, UR5, PT ;  /* 0x0000000500007c0c */ /* 0x000fe2000bf06270 */
[----:B--2---:R-:W-:-:S05]  /*0150*/  FADD R17, R2, R5 ;  /* 0x0000000502117221 */ /* 0x004fca0000000000 */
[----:B------:R1:W-:Y:S07]  /*0160*/  STG.E desc[UR6][R6.64], R17 ;  /* 0x0000001106007986 */ /* 0x0003ee000c101906 */
[----:B------:R-:W-:Y:S05]  /*0170*/  @!P0 BRA `(.L_x_108) ;  /* 0xfffffffc00d88947 */ /* 0x000fea000383ffff */
[----:B------:R-:W-:Y:S05]  /*0180*/  EXIT ;  /* 0x000000000000794d */ /* 0x000fea0003800000 */
.L_x_109:
        /* <DEDUP_REMOVED lines=15> */
.L_x_149:


//--------------------- .nv.shared.reserved.0     --------------------------
	.section	.nv.shared.reserved.0,"aw",@nobits
	.weak		__nv_reservedSMEM_offset_0_alias
	.size		__nv_reservedSMEM_offset_0_alias, 0, 64
	.other		__nv_reservedSMEM_offset_0_alias,@"STO_CUDA_RESERVED_SHARED STV_DEFAULT"
__nv_reservedSMEM_offset_0_alias:
	.zero		0
	.zero		64


//--------------------- .nv.constant0._Z11_rpow_64_11iPdS_S_ --------------------------
	.section	.nv.constant0._Z11_rpow_64_11iPdS_S_,"a",@progbits
	.sectionflags	@""
	.align	4
.nv.constant0._Z11_rpow_64_11iPdS_S_:
	.zero		928


//--------------------- .nv.constant0._Z11_rpow_32_11iPfS_S_ --------------------------
	.section	.nv.constant0._Z11_rpow_32_11iPfS_S_,"a",@progbits
	.sectionflags	@""
	.align	4
.nv.constant0._Z11_rpow_32_11iPfS_S_:
	.zero		928


//--------------------- .nv.constant0._Z15_tanhback_64_11iPdS_S_ --------------------------
	.section	.nv.constant0._Z15_tanhback_64_11iPdS_S_,"a",@progbits
	.sectionflags	@""
	.align	4
.nv.constant0._Z15_tanhback_64_11iPdS_S_:
	.zero		928


//--------------------- .nv.constant0._Z15_tanhback_32_11iPfS_S_ --------------------------
	.section	.nv.constant0._Z15_tanhback_32_11iPfS_S_,"a",@progbits
	.sectionflags	@""
	.align	4
.nv.constant0._Z15_tanhback_32_11iPfS_S_:
	.zero		928


//--------------------- .nv.constant0._Z15_sigmback_64_11iPdS_S_ --------------------------
	.section	.nv.constant0._Z15_sigmback_64_11iPdS_S_,"a",@progbits
	.sectionflags	@""
	.align	4
.nv.constant0._Z15_sigmback_64_11iPdS_S_:
	.zero		928


//--------------------- .nv.constant0._Z15_sigmback_32_11iPfS_S_ --------------------------
	.section	.nv.constant0._Z15_sigmback_32_11iPfS_S_,"a",@progbits
	.sectionflags	@""
	.align	4
.nv.constant0._Z15_sigmback_32_11iPfS_S_:
	.zero		928


//--------------------- .nv.constant0._Z15_reluback_64_11iPdS_S_ --------------------------
	.section	.nv.constant0._Z15_reluback_64_11iPdS_S_,"a",@progbits
	.sectionflags	@""
	.align	4
.nv.constant0._Z15_reluback_64_11iPdS_S_:
	.zero		928


//--------------------- .nv.constant0._Z15_reluback_32_11iPfS_S_ --------------------------
	.section	.nv.constant0._Z15_reluback_32_11iPfS_S_,"a",@progbits
	.sectionflags	@""
	.align	4
.nv.constant0._Z15_reluback_32_11iPfS_S_:
	.zero		928


//--------------------- .nv.constant0._Z15_invxback_64_11iPdS_S_ --------------------------
	.section	.nv.constant0._Z15_invxback_64_11iPdS_S_,"a",@progbits
	.sectionflags	@""
	.align	4
.nv.constant0._Z15_invxback_64_11iPdS_S_:
	.zero		928


//--------------------- .nv.constant0._Z15_invxback_32_11iPfS_S_ --------------------------
	.section	.nv.constant0._Z15_invxback_32_11iPfS_S_,"a",@progbits
	.sectionflags	@""
	.align	4
.nv.constant0._Z15_invxback_32_11iPfS_S_:
	.zero		928


//--------------------- .nv.constant0._Z9_le_64_11iPdS_S_ --------------------------
	.section	.nv.constant0._Z9_le_64_11iPdS_S_,"a",@progbits
	.sectionflags	@""
	.align	4
.nv.constant0._Z9_le_64_11iPdS_S_:
	.zero		928


//--------------------- .nv.constant0._Z9_le_32_11iPfS_S_ --------------------------
	.section	.nv.constant0._Z9_le_32_11iPfS_S_,"a",@progbits
	.sectionflags	@""
	.align	4
.nv.constant0._Z9_le_32_11iPfS_S_:
	.zero		928


//--------------------- .nv.constant0._Z9_lt_64_11iPdS_S_ --------------------------
	.section	.nv.constant0._Z9_lt_64_11iPdS_S_,"a",@progbits
	.sectionflags	@""
	.align	4
.nv.constant0._Z9_lt_64_11iPdS_S_:
	.zero		928


//--------------------- .nv.constant0._Z9_lt_32_11iPfS_S_ --------------------------
	.section	.nv.constant0._Z9_lt_32_11iPfS_S_,"a",@progbits
	.sectionflags	@""
	.align	4
.nv.constant0._Z9_lt_32_11iPfS_S_:
	.zero		928


//--------------------- .nv.constant0._Z9_ge_64_11iPdS_S_ --------------------------
	.section	.nv.constant0._Z9_ge_64_11iPdS_S_,"a",@progbits
	.sectionflags	@""
	.align	4
.nv.constant0._Z9_ge_64_11iPdS_S_:
	.zero		928


//--------------------- .nv.constant0._Z9_ge_32_11iPfS_S_ --------------------------
	.section	.nv.constant0._Z9_ge_32_11iPfS_S_,"a",@progbits
	.sectionflags	@""
	.align	4
.nv.constant0._Z9_ge_32_11iPfS_S_:
	.zero		928


//--------------------- .nv.constant0._Z9_gt_64_11iPdS_S_ --------------------------
	.section	.nv.constant0._Z9_gt_64_11iPdS_S_,"a",@progbits
	.sectionflags	@""
	.align	4
.nv.constant0._Z9_gt_64_11iPdS_S_:
	.zero		928


//--------------------- .nv.constant0._Z9_gt_32_11iPfS_S_ --------------------------
	.section	.nv.constant0._Z9_gt_32_11iPfS_S_,"a",@progbits
	.sectionflags	@""
	.align	4
.nv.constant0._Z9_gt_32_11iPfS_S_:
	.zero		928


//--------------------- .nv.constant0._Z9_ne_64_11iPdS_S_ --------------------------
	.section	.nv.constant0._Z9_ne_64_11iPdS_S_,"a",@progbits
	.sectionflags	@""
	.align	4
.nv.constant0._Z9_ne_64_11iPdS_S_:
	.zero		928


//--------------------- .nv.constant0._Z9_ne_32_11iPfS_S_ --------------------------
	.section	.nv.constant0._Z9_ne_32_11iPfS_S_,"a",@progbits
	.sectionflags	@""
	.align	4
.nv.constant0._Z9_ne_32_11iPfS_S_:
	.zero		928


//--------------------- .nv.constant0._Z9_eq_64_11iPdS_S_ --------------------------
	.section	.nv.constant0._Z9_eq_64_11iPdS_S_,"a",@progbits
	.sectionflags	@""
	.align	4
.nv.constant0._Z9_eq_64_11iPdS_S_:
	.zero		928


//--------------------- .nv.constant0._Z9_eq_32_11iPfS_S_ --------------------------
	.section	.nv.constant0._Z9_eq_32_11iPfS_S_,"a",@progbits
	.sectionflags	@""
	.align	4
.nv.constant0._Z9_eq_32_11iPfS_S_:
	.zero		928


//--------------------- .nv.constant0._Z10_min_64_11iPdS_S_ --------------------------
	.section	.nv.constant0._Z10_min_64_11iPdS_S_,"a",@progbits
	.sectionflags	@""
	.align	4
.nv.constant0._Z10_min_64_11iPdS_S_:
	.zero		928


//--------------------- .nv.constant0._Z10_min_32_11iPfS_S_ --------------------------
	.section	.nv.constant0._Z10_min_32_11iPfS_S_,"a",@progbits
	.sectionflags	@""
	.align	4
.nv.constant0._Z10_min_32_11iPfS_S_:
	.zero		928


//--------------------- .nv.constant0._Z10_max_64_11iPdS_S_ --------------------------
	.section	.nv.constant0._Z10_max_64_11iPdS_S_,"a",@progbits
	.sectionflags	@""
	.align	4
.nv.constant0._Z10_max_64_11iPdS_S_:
	.zero		928


//--------------------- .nv.constant0._Z10_max_32_11iPfS_S_ --------------------------
	.section	.nv.constant0._Z10_max_32_11iPfS_S_,"a",@progbits
	.sectionflags	@""
	.align	4
.nv.constant0._Z10_max_32_11iPfS_S_:
	.zero		928


//--------------------- .nv.constant0._Z10_pow_64_11iPdS_S_ --------------------------
	.section	.nv.constant0._Z10_pow_64_11iPdS_S_,"a",@progbits
	.sectionflags	@""
	.align	4
.nv.constant0._Z10_pow_64_11iPdS_S_:
	.zero		928


//--------------------- .nv.constant0._Z10_pow_32_11iPfS_S_ --------------------------
	.section	.nv.constant0._Z10_pow_32_11iPfS_S_,"a",@progbits
	.sectionflags	@""
	.align	4
.nv.constant0._Z10_pow_32_11iPfS_S_:
	.zero		928


//--------------------- .nv.constant0._Z10_div_64_11iPdS_S_ --------------------------
	.section	.nv.constant0._Z10_div_64_11iPdS_S_,"a",@progbits
	.sectionflags	@""
	.align	4
.nv.constant0._Z10_div_64_11iPdS_S_:
	.zero		928


//--------------------- .nv.constant0._Z10_div_32_11iPfS_S_ --------------------------
	.section	.nv.constant0._Z10_div_32_11iPfS_S_,"a",@progbits
	.sectionflags	@""
	.align	4
.nv.constant0._Z10_div_32_11iPfS_S_:
	.zero		928


//--------------------- .nv.constant0._Z10_mul_64_11iPdS_S_ --------------------------
	.section	.nv.constant0._Z10_mul_64_11iPdS_S_,"a",@progbits
	.sectionflags	@""
	.align	4
.nv.constant0._Z10_mul_64_11iPdS_S_:
	.zero		928


//--------------------- .nv.constant0._Z10_mul_32_11iPfS_S_ --------------------------
	.section	.nv.constant0._Z10_mul_32_11iPfS_S_,"a",@progbits
	.sectionflags	@""
	.align	4
.nv.constant0._Z10_mul_32_11iPfS_S_:
	.zero		928


//--------------------- .nv.constant0._Z10_sub_64_11iPdS_S_ --------------------------
	.section	.nv.constant0._Z10_sub_64_11iPdS_S_,"a",@progbits
	.sectionflags	@""
	.align	4
.nv.constant0._Z10_sub_64_11iPdS_S_:
	.zero		928


//--------------------- .nv.constant0._Z10_sub_32_11iPfS_S_ --------------------------
	.section	.nv.constant0._Z10_sub_32_11iPfS_S_,"a",@progbits
	.sectionflags	@""
	.align	4
.nv.constant0._Z10_sub_32_11iPfS_S_:
	.zero		928


//--------------------- .nv.constant0._Z10_add_64_11iPdS_S_ --------------------------
	.section	.nv.constant0._Z10_add_64_11iPdS_S_,"a",@progbits
	.sectionflags	@""
	.align	4
.nv.constant0._Z10_add_64_11iPdS_S_:
	.zero		928


//--------------------- .nv.constant0._Z10_add_32_11iPfS_S_ --------------------------
	.section	.nv.constant0._Z10_add_32_11iPfS_S_,"a",@progbits
	.sectionflags	@""
	.align	4
.nv.constant0._Z10_add_32_11iPfS_S_:
	.zero		928


//--------------------- SYMBOLS --------------------------

	.type		.nv.reservedSmem.offset0,@object
	.size		.nv.reservedSmem.offset0,0x4
